	.target	sm_90a

	.elftype	@"ET_EXEC"


//--------------------- .note.nv.tkinfo           --------------------------
	.section	.note.nv.tkinfo,"",@"SHT_NOTE"
	.sectionflags	@"SHF_NOTE_NV_TKINFO"
	.tkinfo
        /*0018*/ 	.word	0x00000002
        /*0030*/ 	.string	""
        /*0030*/ 	.string	"ptxas"
        /*0030*/ 	.string	"Cuda compilation tools, release 13.0, V13.0.88"
        /*0030*/ 	.string	"Build cuda_13.0.r13.0/compiler.36424714_0"
        /*0030*/ 	.string	"-arch sm_90a -m 64 "



//--------------------- .note.nv.cuinfo           --------------------------
	.section	.note.nv.cuinfo,"",@"SHT_NOTE"
	.sectionflags	@"SHF_NOTE_NV_CUINFO"
        /*0018*/ 	.short	0x0002
        /*001a*/ 	.short	0x005a
        /*001c*/ 	.short	0x0082
	.zero		2


//--------------------- .nv.info                  --------------------------
	.section	.nv.info,"",@"SHT_CUDA_INFO"
	.align	4


	//----- nvinfo : EIATTR_REGCOUNT
	.align		4
        /*0000*/ 	.byte	0x04, 0x2f
        /*0002*/ 	.short	(.L_12 - .L_11)
	.align		4
.L_11:
        /*0004*/ 	.word	index@(_ZN7cutlass13device_kernelINS_4gemm6kernel13GemmUniversalIN4cute5tupleIJiiiiEEENS1_10collective13CollectiveMmaINS1_37MainloopSm90TmaGmmaWarpSpecializedFP8ILi7ENS5_IJNS4_1CILi2EEESB_NSA_ILi1EEEEEENS1_35KernelTmaWarpSpecializedCooperativeEEENS5_IJNSA_ILi128EEESG_SG_EEENS_12float_e4m3_tENS5_IJlSC_lEEESI_SJ_NS4_8TiledMMAINS4_8MMA_AtomIJNS4_4SM904GMMA31MMA_64x128x32_F32E4M3E4M3_SS_TNILNSN_7ScaleInE1ELSP_1EEEEEENS4_6LayoutINS5_IJSB_SC_SC_EEENS5_IJSC_NSA_ILi0EEESU_EEEEENS5_IJNS4_10UnderscoreESX_SX_EEEEENS4_23SM90_TMA_LOAD_MULTICASTENS4_14ComposedLayoutINS4_7SwizzleILi3ELi4ELi3EEENS4_18smem_ptr_flag_bitsILi8EEENSS_INS5_IJNSA_ILi8EEESG_EEENS5_IJSG_SC_EEEEEEEvNS4_8identityES10_S1A_vS1B_EENS_8epilogue10collective6detail29Sm90TmaWarpSpecializedAdapterINS1E_15DefaultEpilogueISI_SJ_SJ_NS1D_6thread17LinearCombinationISI_Li1EffLNS1I_9ScaleType4KindE0ELNS_15FloatRoundStyleE2ESI_EENS1_15EpilogueDefaultEEEEEvvEEEEvNT_6ParamsE)
        /*0008*/ 	.word	0x000000a8


	//----- nvinfo : EIATTR_FRAME_SIZE
	.align		4
.L_12:
        /*000c*/ 	.byte	0x04, 0x11
        /*000e*/ 	.short	(.L_14 - .L_13)
	.align		4
.L_13:
        /*0010*/ 	.word	index@(_ZN7cutlass13device_kernelINS_4gemm6kernel13GemmUniversalIN4cute5tupleIJiiiiEEENS1_10collective13CollectiveMmaINS1_37MainloopSm90TmaGmmaWarpSpecializedFP8ILi7ENS5_IJNS4_1CILi2EEESB_NSA_ILi1EEEEEENS1_35KernelTmaWarpSpecializedCooperativeEEENS5_IJNSA_ILi128EEESG_SG_EEENS_12float_e4m3_tENS5_IJlSC_lEEESI_SJ_NS4_8TiledMMAINS4_8MMA_AtomIJNS4_4SM904GMMA31MMA_64x128x32_F32E4M3E4M3_SS_TNILNSN_7ScaleInE1ELSP_1EEEEEENS4_6LayoutINS5_IJSB_SC_SC_EEENS5_IJSC_NSA_ILi0EEESU_EEEEENS5_IJNS4_10UnderscoreESX_SX_EEEEENS4_23SM90_TMA_LOAD_MULTICASTENS4_14ComposedLayoutINS4_7SwizzleILi3ELi4ELi3EEENS4_18smem_ptr_flag_bitsILi8EEENSS_INS5_IJNSA_ILi8EEESG_EEENS5_IJSG_SC_EEEEEEEvNS4_8identityES10_S1A_vS1B_EENS_8epilogue10collective6detail29Sm90TmaWarpSpecializedAdapterINS1E_15DefaultEpilogueISI_SJ_SJ_NS1D_6thread17LinearCombinationISI_Li1EffLNS1I_9ScaleType4KindE0ELNS_15FloatRoundStyleE2ESI_EENS1_15EpilogueDefaultEEEEEvvEEEEvNT_6ParamsE)
        /*0014*/ 	.word	0x00000000


	//----- nvinfo : EIATTR_MIN_STACK_SIZE
	.align		4
.L_14:
        /*0018*/ 	.byte	0x04, 0x12
        /*001a*/ 	.short	(.L_16 - .L_15)
	.align		4
.L_15:
        /*001c*/ 	.word	index@(_ZN7cutlass13device_kernelINS_4gemm6kernel13GemmUniversalIN4cute5tupleIJiiiiEEENS1_10collective13CollectiveMmaINS1_37MainloopSm90TmaGmmaWarpSpecializedFP8ILi7ENS5_IJNS4_1CILi2EEESB_NSA_ILi1EEEEEENS1_35KernelTmaWarpSpecializedCooperativeEEENS5_IJNSA_ILi128EEESG_SG_EEENS_12float_e4m3_tENS5_IJlSC_lEEESI_SJ_NS4_8TiledMMAINS4_8MMA_AtomIJNS4_4SM904GMMA31MMA_64x128x32_F32E4M3E4M3_SS_TNILNSN_7ScaleInE1ELSP_1EEEEEENS4_6LayoutINS5_IJSB_SC_SC_EEENS5_IJSC_NSA_ILi0EEESU_EEEEENS5_IJNS4_10UnderscoreESX_SX_EEEEENS4_23SM90_TMA_LOAD_MULTICASTENS4_14ComposedLayoutINS4_7SwizzleILi3ELi4ELi3EEENS4_18smem_ptr_flag_bitsILi8EEENSS_INS5_IJNSA_ILi8EEESG_EEENS5_IJSG_SC_EEEEEEEvNS4_8identityES10_S1A_vS1B_EENS_8epilogue10collective6detail29Sm90TmaWarpSpecializedAdapterINS1E_15DefaultEpilogueISI_SJ_SJ_NS1D_6thread17LinearCombinationISI_Li1EffLNS1I_9ScaleType4KindE0ELNS_15FloatRoundStyleE2ESI_EENS1_15EpilogueDefaultEEEEEvvEEEEvNT_6ParamsE)
        /*0020*/ 	.word	0x00000000
.L_16:


//--------------------- .nv.compat                --------------------------
	.section	.nv.compat,"",@"SHT_CUDA_COMPAT_INFO"
	.align	4
        /*0000*/ 	.byte	0x02, 0x09, 0x01, 0x00, 0x02, 0x02, 0x04, 0x00, 0x02, 0x05, 0x05, 0x00, 0x03, 0x07, 0x01, 0x01
        /*0010*/ 	.byte	0x02, 0x03, 0x01, 0x00, 0x02, 0x06, 0x01, 0x00, 0x04, 0x0b, 0x08, 0x00, 0x00, 0x00, 0x00, 0x00
        /*0020*/ 	.byte	0x00, 0x00, 0x00, 0x00


//--------------------- .nv.info._ZN7cutlass13device_kernelINS_4gemm6kernel13GemmUniversalIN4cute5tupleIJiiiiEEENS1_10collective13CollectiveMmaINS1_37MainloopSm90TmaGmmaWarpSpecializedFP8ILi7ENS5_IJNS4_1CILi2EEESB_NSA_ILi1EEEEEENS1_35KernelTmaWarpSpecializedCooperativeEEENS5_IJNSA_ILi128EEESG_SG_EEENS_12float_e4m3_tENS5_IJlSC_lEEESI_SJ_NS4_8TiledMMAINS4_8MMA_AtomIJNS4_4SM904GMMA31MMA_64x128x32_F32E4M3E4M3_SS_TNILNSN_7ScaleInE1ELSP_1EEEEEENS4_6LayoutINS5_IJSB_SC_SC_EEENS5_IJSC_NSA_ILi0EEESU_EEEEENS5_IJNS4_10UnderscoreESX_SX_EEEEENS4_23SM90_TMA_LOAD_MULTICASTENS4_14ComposedLayoutINS4_7SwizzleILi3ELi4ELi3EEENS4_18smem_ptr_flag_bitsILi8EEENSS_INS5_IJNSA_ILi8EEESG_EEENS5_IJSG_SC_EEEEEEEvNS4_8identityES10_S1A_vS1B_EENS_8epilogue10collective6detail29Sm90TmaWarpSpecializedAdapterINS1E_15DefaultEpilogueISI_SJ_SJ_NS1D_6thread17LinearCombinationISI_Li1EffLNS1I_9ScaleType4KindE0ELNS_15FloatRoundStyleE2ESI_EENS1_15EpilogueDefaultEEEEEvvEEEEvNT_6ParamsE --------------------------
	.section	.nv.info._ZN7cutlass13device_kernelINS_4gemm6kernel13GemmUniversalIN4cute5tupleIJiiiiEEENS1_10collective13CollectiveMmaINS1_37MainloopSm90TmaGmmaWarpSpecializedFP8ILi7ENS5_IJNS4_1CILi2EEESB_NSA_ILi1EEEEEENS1_35KernelTmaWarpSpecializedCooperativeEEENS5_IJNSA_ILi128EEESG_SG_EEENS_12float_e4m3_tENS5_IJlSC_lEEESI_SJ_NS4_8TiledMMAINS4_8MMA_AtomIJNS4_4SM904GMMA31MMA_64x128x32_F32E4M3E4M3_SS_TNILNSN_7ScaleInE1ELSP_1EEEEEENS4_6LayoutINS5_IJSB_SC_SC_EEENS5_IJSC_NSA_ILi0EEESU_EEEEENS5_IJNS4_10UnderscoreESX_SX_EEEEENS4_23SM90_TMA_LOAD_MULTICASTENS4_14ComposedLayoutINS4_7SwizzleILi3ELi4ELi3EEENS4_18smem_ptr_flag_bitsILi8EEENSS_INS5_IJNSA_ILi8EEESG_EEENS5_IJSG_SC_EEEEEEEvNS4_8identityES10_S1A_vS1B_EENS_8epilogue10collective6detail29Sm90TmaWarpSpecializedAdapterINS1E_15DefaultEpilogueISI_SJ_SJ_NS1D_6thread17LinearCombinationISI_Li1EffLNS1I_9ScaleType4KindE0ELNS_15FloatRoundStyleE2ESI_EENS1_15EpilogueDefaultEEEEEvvEEEEvNT_6ParamsE,"",@"SHT_CUDA_INFO"
	.sectionflags	@""
	.align	4


	//----- nvinfo : EIATTR_CUDA_API_VERSION
	.align		4
        /*0000*/ 	.byte	0x04, 0x37
        /*0002*/ 	.short	(.L_18 - .L_17)
.L_17:
        /*0004*/ 	.word	0x00000082


	//----- nvinfo : EIATTR_KPARAM_INFO
	.align		4
.L_18:
        /*0008*/ 	.byte	0x04, 0x17
        /*000a*/ 	.short	(.L_20 - .L_19)
.L_19:
        /*000c*/ 	.word	0x00000000
        /*0010*/ 	.short	0x0000
        /*0012*/ 	.short	0x0070
        /*0014*/ 	.byte	0x00, 0xf0, 0x01, 0x10


	//----- nvinfo : EIATTR_SPARSE_MMA_MASK
	.align		4
.L_20:
        /*0018*/ 	.byte	0x03, 0x50
        /*001a*/ 	.short	0x0000


	//----- nvinfo : EIATTR_MAXREG_COUNT
	.align		4
        /*001c*/ 	.byte	0x03, 0x1b
        /*001e*/ 	.short	0x00a8


	//----- nvinfo : EIATTR_NUM_BARRIERS
	.align		4
        /*0020*/ 	.byte	0x02, 0x4c
        /*0022*/ 	.byte	0x01
	.zero		1


	//----- nvinfo : EIATTR_MERCURY_ISA_VERSION
	.align		4
        /*0024*/ 	.byte	0x03, 0x5f
        /*0026*/ 	.short	0x0101


	//----- nvinfo : EIATTR_INT_WARP_WIDE_INSTR_OFFSETS
	.align		4
        /*0028*/ 	.byte	0x04, 0x31
        /*002a*/ 	.short	(.L_22 - .L_21)


	//   ....[0]....
.L_21:
        /*002c*/ 	.word	0x00000500


	//   ....[1]....
        /*0030*/ 	.word	0x00000530


	//   ....[2]....
        /*0034*/ 	.word	0x000006b0


	//----- nvinfo : EIATTR_COOP_GROUP_MASK_REGIDS
	.align		4
.L_22:
        /*0038*/ 	.byte	0x04, 0x29
        /*003a*/ 	.short	(.L_24 - .L_23)


	//   ....[0]....
.L_23:
        /*003c*/ 	.word	0xffffffff


	//   ....[1]....
        /*0040*/ 	.word	0xffffffff


	//   ....[2]....
        /*0044*/ 	.word	0xffffffff


	//   ....[3]....
        /*0048*/ 	.word	0xffffffff


	//   ....[4]....
        /*004c*/ 	.word	0xffffffff


	//   ....[5]....
        /*0050*/ 	.word	0xffffffff


	//----- nvinfo : EIATTR_COOP_GROUP_INSTR_OFFSETS
	.align		4
.L_24:
        /*0054*/ 	.byte	0x04, 0x28
        /*0056*/ 	.short	(.L_26 - .L_25)


	//   ....[0]....
.L_25:
        /*0058*/ 	.word	0x00000060


	//   ....[1]....
        /*005c*/ 	.word	0x00000070


	//   ....[2]....
        /*0060*/ 	.word	0x00000130


	//   ....[3]....
        /*0064*/ 	.word	0x00000330


	//   ....[4]....
        /*0068*/ 	.word	0x00000850


	//   ....[5]....
        /*006c*/ 	.word	0x000012d0


	//----- nvinfo : EIATTR_REG_RECONFIG
	.align		4
.L_26:
        /*0070*/ 	.byte	0x01, 0x54
	.zero		2


	//----- nvinfo : EIATTR_MBARRIER_INSTR_OFFSETS
	.align		4
        /*0074*/ 	.byte	0x04, 0x39
        /*0076*/ 	.short	(.L_28 - .L_27)


	//   ....[0]....
.L_27:
        /*0078*/ 	.word	0x00000230
        /*007c*/ 	.word	0x000000ff
        /*0080*/ 	.word	0x00000000
        /*0084*/ 	.short	0x0100
        /*0086*/ 	.byte	0x08
	.zero		1


	//   ....[1]....
        /*0088*/ 	.word	0x00000240
        /*008c*/ 	.word	0x000000ff
        /*0090*/ 	.word	0x00000038
        /*0094*/ 	.short	0x0100
        /*0096*/ 	.byte	0x08
	.zero		1


	//   ....[2]....
        /*0098*/ 	.word	0x00000250
        /*009c*/ 	.word	0x000000ff
        /*00a0*/ 	.word	0x00000008
        /*00a4*/ 	.short	0x0100
        /*00a6*/ 	.byte	0x08
	.zero		1


	//   ....[3]....
        /*00a8*/ 	.word	0x00000260
        /*00ac*/ 	.word	0x000000ff
        /*00b0*/ 	.word	0x00000040
        /*00b4*/ 	.short	0x0100
        /*00b6*/ 	.byte	0x08
	.zero		1


	//   ....[4]....
        /*00b8*/ 	.word	0x00000270
        /*00bc*/ 	.word	0x000000ff
        /*00c0*/ 	.word	0x00000010
        /*00c4*/ 	.short	0x0100
        /*00c6*/ 	.byte	0x08
	.zero		1


	//   ....[5]....
        /*00c8*/ 	.word	0x00000280
        /*00cc*/ 	.word	0x000000ff
        /*00d0*/ 	.word	0x00000048
        /*00d4*/ 	.short	0x0100
        /*00d6*/ 	.byte	0x08
	.zero		1


	//   ....[6]....
        /*00d8*/ 	.word	0x00000290
        /*00dc*/ 	.word	0x000000ff
        /*00e0*/ 	.word	0x00000018
        /*00e4*/ 	.short	0x0100
        /*00e6*/ 	.byte	0x08
	.zero		1


	//   ....[7]....
        /*00e8*/ 	.word	0x000002a0
        /*00ec*/ 	.word	0x000000ff
        /*00f0*/ 	.word	0x00000050
        /*00f4*/ 	.short	0x0100
        /*00f6*/ 	.byte	0x08
	.zero		1


	//   ....[8]....
        /*00f8*/ 	.word	0x000002b0
        /*00fc*/ 	.word	0x000000ff
        /*0100*/ 	.word	0x00000020
        /*0104*/ 	.short	0x0100
        /*0106*/ 	.byte	0x08
	.zero		1


	//   ....[9]....
        /*0108*/ 	.word	0x000002c0
        /*010c*/ 	.word	0x000000ff
        /*0110*/ 	.word	0x00000058
        /*0114*/ 	.short	0x0100
        /*0116*/ 	.byte	0x08
	.zero		1


	//   ....[10]....
        /*0118*/ 	.word	0x000002d0
        /*011c*/ 	.word	0x000000ff
        /*0120*/ 	.word	0x00000028
        /*0124*/ 	.short	0x0100
        /*0126*/ 	.byte	0x08
	.zero		1


	//   ....[11]....
        /*0128*/ 	.word	0x000002e0
        /*012c*/ 	.word	0x000000ff
        /*0130*/ 	.word	0x00000060
        /*0134*/ 	.short	0x0100
        /*0136*/ 	.byte	0x08
	.zero		1


	//   ....[12]....
        /*0138*/ 	.word	0x000002f0
        /*013c*/ 	.word	0x000000ff
        /*0140*/ 	.word	0x00000030
        /*0144*/ 	.short	0x0100
        /*0146*/ 	.byte	0x08
	.zero		1


	//   ....[13]....
        /*0148*/ 	.word	0x00000300
        /*014c*/ 	.word	0x000000ff
        /*0150*/ 	.word	0x00000068
        /*0154*/ 	.short	0x0100
        /*0156*/ 	.byte	0x08
	.zero		1


	//   ....[14]....
        /*0158*/ 	.word	0x00000740
        /*015c*/ 	.word	0x000000ff
        /*0160*/ 	.word	0x00000080
        /*0164*/ 	.short	0x0100
        /*0166*/ 	.byte	0x06
	.zero		1


	//   ....[15]....
        /*0168*/ 	.word	0x000007e0
        /*016c*/ 	.word	0x000000ff
        /*0170*/ 	.word	0x00000088
        /*0174*/ 	.short	0x0100
        /*0176*/ 	.byte	0x06
	.zero		1


	//   ....[16]....
        /*0178*/ 	.word	0x00001800
        /*017c*/ 	.word	0x000000ff
        /*0180*/ 	.word	0x00000000
        /*0184*/ 	.short	0x010a
        /*0186*/ 	.byte	0x06
	.zero		1


	//   ....[17]....
        /*0188*/ 	.word	0x00001840
        /*018c*/ 	.word	0x000000ff
        /*0190*/ 	.word	0x00000000
        /*0194*/ 	.short	0x010a
        /*0196*/ 	.byte	0x06
	.zero		1


	//   ....[18]....
        /*0198*/ 	.word	0x00002230
        /*019c*/ 	.word	0x000000ff
        /*01a0*/ 	.word	0x00000000
        /*01a4*/ 	.short	0x010a
        /*01a6*/ 	.byte	0x0c
	.zero		1


	//   ....[19]....
        /*01a8*/ 	.word	0x00002270
        /*01ac*/ 	.word	0x000000ff
        /*01b0*/ 	.word	0x00000000
        /*01b4*/ 	.short	0x010a
        /*01b6*/ 	.byte	0x0c
	.zero		1


	//   ....[20]....
        /*01b8*/ 	.word	0x00002960
        /*01bc*/ 	.word	0x0000008c
        /*01c0*/ 	.word	0x00000000
        /*01c4*/ 	.short	0x0101
        /*01c6*/ 	.byte	0x3f
	.zero		1


	//   ....[21]....
        /*01c8*/ 	.word	0x00003020
        /*01cc*/ 	.word	0x0000000c
        /*01d0*/ 	.word	0x00000000
        /*01d4*/ 	.short	0x0101
        /*01d6*/ 	.byte	0x3f
	.zero		1


	//   ....[22]....
        /*01d8*/ 	.word	0x00008a00
        /*01dc*/ 	.word	0x00000014
        /*01e0*/ 	.word	0x00000038
        /*01e4*/ 	.short	0x010a
        /*01e6*/ 	.byte	0x3f
	.zero		1


	//   ....[23]....
        /*01e8*/ 	.word	0x00008e00
        /*01ec*/ 	.word	0x00000008
        /*01f0*/ 	.word	0x00000088
        /*01f4*/ 	.short	0x0101
        /*01f6*/ 	.byte	0x3f
	.zero		1


	//   ....[24]....
        /*01f8*/ 	.word	0x000094e0
        /*01fc*/ 	.word	0x00000006
        /*0200*/ 	.word	0x00000000
        /*0204*/ 	.short	0x010a
        /*0206*/ 	.byte	0x3f
	.zero		1


	//   ....[25]....
        /*0208*/ 	.word	0x00009560
        /*020c*/ 	.word	0x00000007
        /*0210*/ 	.word	0x00000000
        /*0214*/ 	.short	0x010a
        /*0216*/ 	.byte	0x3f
	.zero		1


	//   ....[26]....
        /*0218*/ 	.word	0x000095f0
        /*021c*/ 	.word	0x00000006
        /*0220*/ 	.word	0x00000000
        /*0224*/ 	.short	0x010a
        /*0226*/ 	.byte	0x3f
	.zero		1


	//   ....[27]....
        /*0228*/ 	.word	0x00009680
        /*022c*/ 	.word	0x00000009
        /*0230*/ 	.word	0x00000000
        /*0234*/ 	.short	0x010a
        /*0236*/ 	.byte	0x3f
	.zero		1


	//   ....[28]....
        /*0238*/ 	.word	0x00009710
        /*023c*/ 	.word	0x0000000a
        /*0240*/ 	.word	0x00000000
        /*0244*/ 	.short	0x010a
        /*0246*/ 	.byte	0x3f
	.zero		1


	//   ....[29]....
        /*0248*/ 	.word	0x000097a0
        /*024c*/ 	.word	0x0000000b
        /*0250*/ 	.word	0x00000000
        /*0254*/ 	.short	0x010a
        /*0256*/ 	.byte	0x3f
	.zero		1


	//   ....[30]....
        /*0258*/ 	.word	0x00009830
        /*025c*/ 	.word	0x00000003
        /*0260*/ 	.word	0x00000000
        /*0264*/ 	.short	0x010a
        /*0266*/ 	.byte	0x3f
	.zero		1


	//   ....[31]....
        /*0268*/ 	.word	0x000098a0
        /*026c*/ 	.word	0x0000000d
        /*0270*/ 	.word	0x00000000
        /*0274*/ 	.short	0x010a
        /*0276*/ 	.byte	0x3f
	.zero		1


	//   ....[32]....
        /*0278*/ 	.word	0x00009900
        /*027c*/ 	.word	0x00000091
        /*0280*/ 	.word	0x00000000
        /*0284*/ 	.short	0x010a
        /*0286*/ 	.byte	0x3f
	.zero		1


	//   ....[33]....
        /*0288*/ 	.word	0x000099d0
        /*028c*/ 	.word	0x00000014
        /*0290*/ 	.word	0x00000038
        /*0294*/ 	.short	0x010a
        /*0296*/ 	.byte	0x3f
	.zero		1


	//   ....[34]....
        /*0298*/ 	.word	0x00009aa0
        /*029c*/ 	.word	0x00000006
        /*02a0*/ 	.word	0x00000000
        /*02a4*/ 	.short	0x010a
        /*02a6*/ 	.byte	0x3f
	.zero		1


	//   ....[35]....
        /*02a8*/ 	.word	0x00009af0
        /*02ac*/ 	.word	0x00000007
        /*02b0*/ 	.word	0x00000000
        /*02b4*/ 	.short	0x010a
        /*02b6*/ 	.byte	0x3f
	.zero		1


	//   ....[36]....
        /*02b8*/ 	.word	0x00009b40
        /*02bc*/ 	.word	0x00000006
        /*02c0*/ 	.word	0x00000000
        /*02c4*/ 	.short	0x010a
        /*02c6*/ 	.byte	0x3f
	.zero		1


	//   ....[37]....
        /*02c8*/ 	.word	0x00009b90
        /*02cc*/ 	.word	0x00000009
        /*02d0*/ 	.word	0x00000000
        /*02d4*/ 	.short	0x010a
        /*02d6*/ 	.byte	0x3f
	.zero		1


	//   ....[38]....
        /*02d8*/ 	.word	0x00009be0
        /*02dc*/ 	.word	0x0000000a
        /*02e0*/ 	.word	0x00000000
        /*02e4*/ 	.short	0x010a
        /*02e6*/ 	.byte	0x3f
	.zero		1


	//   ....[39]....
        /*02e8*/ 	.word	0x00009c30
        /*02ec*/ 	.word	0x0000000b
        /*02f0*/ 	.word	0x00000000
        /*02f4*/ 	.short	0x010a
        /*02f6*/ 	.byte	0x3f
	.zero		1


	//----- nvinfo : EIATTR_NUM_MBARRIERS
	.align		4
.L_28:
        /*02f8*/ 	.byte	0x03, 0x38
        /*02fa*/ 	.short	0x0010


	//----- nvinfo : EIATTR_EXIT_INSTR_OFFSETS
	.align		4
        /*02fc*/ 	.byte	0x04, 0x1c
        /*02fe*/ 	.short	(.L_30 - .L_29)


	//   ....[0]....
.L_29:
        /*0300*/ 	.word	0x000009b0


	//   ....[1]....
        /*0304*/ 	.word	0x000011a0


	//   ....[2]....
        /*0308*/ 	.word	0x00008050


	//   ....[3]....
        /*030c*/ 	.word	0x000085b0


	//   ....[4]....
        /*0310*/ 	.word	0x00009880


	//----- nvinfo : EIATTR_MAX_THREADS
	.align		4
.L_30:
        /*0314*/ 	.byte	0x04, 0x05
        /*0316*/ 	.short	(.L_32 - .L_31)
.L_31:
        /*0318*/ 	.word	0x00000180
        /*031c*/ 	.word	0x00000001
        /*0320*/ 	.word	0x00000001


	//----- nvinfo : EIATTR_CRS_STACK_SIZE
	.align		4
.L_32:
        /*0324*/ 	.byte	0x04, 0x1e
        /*0326*/ 	.short	(.L_34 - .L_33)
.L_33:
        /*0328*/ 	.word	0x00000000


	//----- nvinfo : EIATTR_CBANK_PARAM_SIZE
	.align		4
.L_34:
        /*032c*/ 	.byte	0x03, 0x19
        /*032e*/ 	.short	0x0470


	//----- nvinfo : EIATTR_PARAM_CBANK
	.align		4
        /*0330*/ 	.byte	0x04, 0x0a
        /*0332*/ 	.short	(.L_36 - .L_35)
	.align		4
.L_35:
        /*0334*/ 	.word	index@(.nv.constant0._ZN7cutlass13device_kernelINS_4gemm6kernel13GemmUniversalIN4cute5tupleIJiiiiEEENS1_10collective13CollectiveMmaINS1_37MainloopSm90TmaGmmaWarpSpecializedFP8ILi7ENS5_IJNS4_1CILi2EEESB_NSA_ILi1EEEEEENS1_35KernelTmaWarpSpecializedCooperativeEEENS5_IJNSA_ILi128EEESG_SG_EEENS_12float_e4m3_tENS5_IJlSC_lEEESI_SJ_NS4_8TiledMMAINS4_8MMA_AtomIJNS4_4SM904GMMA31MMA_64x128x32_F32E4M3E4M3_SS_TNILNSN_7ScaleInE1ELSP_1EEEEEENS4_6LayoutINS5_IJSB_SC_SC_EEENS5_IJSC_NSA_ILi0EEESU_EEEEENS5_IJNS4_10UnderscoreESX_SX_EEEEENS4_23SM90_TMA_LOAD_MULTICASTENS4_14ComposedLayoutINS4_7SwizzleILi3ELi4ELi3EEENS4_18smem_ptr_flag_bitsILi8EEENSS_INS5_IJNSA_ILi8EEESG_EEENS5_IJSG_SC_EEEEEEEvNS4_8identityES10_S1A_vS1B_EENS_8epilogue10collective6detail29Sm90TmaWarpSpecializedAdapterINS1E_15DefaultEpilogueISI_SJ_SJ_NS1D_6thread17LinearCombinationISI_Li1EffLNS1I_9ScaleType4KindE0ELNS_15FloatRoundStyleE2ESI_EENS1_15EpilogueDefaultEEEEEvvEEEEvNT_6ParamsE)
        /*0338*/ 	.short	0x0210
        /*033a*/ 	.short	0x0470


	//----- nvinfo : EIATTR_SW_WAR
	.align		4
.L_36:
        /*033c*/ 	.byte	0x04, 0x36
        /*033e*/ 	.short	(.L_38 - .L_37)
.L_37:
        /*0340*/ 	.word	0x00000008
.L_38:


//--------------------- .nv.callgraph             --------------------------
	.section	.nv.callgraph,"",@"SHT_CUDA_CALLGRAPH"
	.align	4
	.sectionentsize	8
	.align		4
        /*0000*/ 	.word	0x00000000
	.align		4
        /*0004*/ 	.word	0xffffffff
	.align		4
        /*0008*/ 	.word	0x00000000
	.align		4
        /*000c*/ 	.word	0xfffffffe
	.align		4
        /*0010*/ 	.word	0x00000000
	.align		4
        /*0014*/ 	.word	0xfffffffd
	.align		4
        /*0018*/ 	.word	0x00000000
	.align		4
        /*001c*/ 	.word	0xfffffffc


//--------------------- .nv.constant4             --------------------------
	.section	.nv.constant4,"a",@progbits
	.align	8
	.align		8
.nv.constant4:
        /*0000*/ 	.dword	_ZN40_INTERNAL_d6a9cd31_4_k_cu_7c097844_338244cuda3std3__45__cpo5beginE
	.align		8
        /*0008*/ 	.dword	_ZN40_INTERNAL_d6a9cd31_4_k_cu_7c097844_338244cuda3std3__45__cpo3endE
	.align		8
        /*0010*/ 	.dword	_ZN40_INTERNAL_d6a9cd31_4_k_cu_7c097844_338244cuda3std3__45__cpo6cbeginE
	.align		8
        /*0018*/ 	.dword	_ZN40_INTERNAL_d6a9cd31_4_k_cu_7c097844_338244cuda3std3__45__cpo4cendE
	.align		8
        /*0020*/ 	.dword	_ZN40_INTERNAL_d6a9cd31_4_k_cu_7c097844_338244cuda3std3__442_GLOBAL__N__d6a9cd31_4_k_cu_7c097844_338246ignoreE
	.align		8
        /*0028*/ 	.dword	_ZN40_INTERNAL_d6a9cd31_4_k_cu_7c097844_338244cuda3std3__419piecewise_constructE
	.align		8
        /*0030*/ 	.dword	_ZN40_INTERNAL_d6a9cd31_4_k_cu_7c097844_338244cuda3std3__48in_placeE
	.align		8
        /*0038*/ 	.dword	_ZN40_INTERNAL_d6a9cd31_4_k_cu_7c097844_338244cuda3std6ranges3__45__cpo4swapE
	.align		8
        /*0040*/ 	.dword	_ZN40_INTERNAL_d6a9cd31_4_k_cu_7c097844_338244cuda3std6ranges3__45__cpo9iter_moveE
	.align		8
        /*0048*/ 	.dword	_ZN40_INTERNAL_d6a9cd31_4_k_cu_7c097844_338244cute7productE
	.align		8
        /*0050*/ 	.dword	_ZN40_INTERNAL_d6a9cd31_4_k_cu_7c097844_338244cute1_E


//--------------------- .text._ZN7cutlass13device_kernelINS_4gemm6kernel13GemmUniversalIN4cute5tupleIJiiiiEEENS1_10collective13CollectiveMmaINS1_37MainloopSm90TmaGmmaWarpSpecializedFP8ILi7ENS5_IJNS4_1CILi2EEESB_NSA_ILi1EEEEEENS1_35KernelTmaWarpSpecializedCooperativeEEENS5_IJNSA_ILi128EEESG_SG_EEENS_12float_e4m3_tENS5_IJlSC_lEEESI_SJ_NS4_8TiledMMAINS4_8MMA_AtomIJNS4_4SM904GMMA31MMA_64x128x32_F32E4M3E4M3_SS_TNILNSN_7ScaleInE1ELSP_1EEEEEENS4_6LayoutINS5_IJSB_SC_SC_EEENS5_IJSC_NSA_ILi0EEESU_EEEEENS5_IJNS4_10UnderscoreESX_SX_EEEEENS4_23SM90_TMA_LOAD_MULTICASTENS4_14ComposedLayoutINS4_7SwizzleILi3ELi4ELi3EEENS4_18smem_ptr_flag_bitsILi8EEENSS_INS5_IJNSA_ILi8EEESG_EEENS5_IJSG_SC_EEEEEEEvNS4_8identityES10_S1A_vS1B_EENS_8epilogue10collective6detail29Sm90TmaWarpSpecializedAdapterINS1E_15DefaultEpilogueISI_SJ_SJ_NS1D_6thread17LinearCombinationISI_Li1EffLNS1I_9ScaleType4KindE0ELNS_15FloatRoundStyleE2ESI_EENS1_15EpilogueDefaultEEEEEvvEEEEvNT_6ParamsE --------------------------
	.section	.text._ZN7cutlass13device_kernelINS_4gemm6kernel13GemmUniversalIN4cute5tupleIJiiiiEEENS1_10collective13CollectiveMmaINS1_37MainloopSm90TmaGmmaWarpSpecializedFP8ILi7ENS5_IJNS4_1CILi2EEESB_NSA_ILi1EEEEEENS1_35KernelTmaWarpSpecializedCooperativeEEENS5_IJNSA_ILi128EEESG_SG_EEENS_12float_e4m3_tENS5_IJlSC_lEEESI_SJ_NS4_8TiledMMAINS4_8MMA_AtomIJNS4_4SM904GMMA31MMA_64x128x32_F32E4M3E4M3_SS_TNILNSN_7ScaleInE1ELSP_1EEEEEENS4_6LayoutINS5_IJSB_SC_SC_EEENS5_IJSC_NSA_ILi0EEESU_EEEEENS5_IJNS4_10UnderscoreESX_SX_EEEEENS4_23SM90_TMA_LOAD_MULTICASTENS4_14ComposedLayoutINS4_7SwizzleILi3ELi4ELi3EEENS4_18smem_ptr_flag_bitsILi8EEENSS_INS5_IJNSA_ILi8EEESG_EEENS5_IJSG_SC_EEEEEEEvNS4_8identityES10_S1A_vS1B_EENS_8epilogue10collective6detail29Sm90TmaWarpSpecializedAdapterINS1E_15DefaultEpilogueISI_SJ_SJ_NS1D_6thread17LinearCombinationISI_Li1EffLNS1I_9ScaleType4KindE0ELNS_15FloatRoundStyleE2ESI_EENS1_15EpilogueDefaultEEEEEvvEEEEvNT_6ParamsE,"ax",@progbits
	.align	128
.text._ZN7cutlass13device_kernelINS_4gemm6kernel13GemmUniversalIN4cute5tupleIJiiiiEEENS1_10collective13CollectiveMmaINS1_37MainloopSm90TmaGmmaWarpSpecializedFP8ILi7ENS5_IJNS4_1CILi2EEESB_NSA_ILi1EEEEEENS1_35KernelTmaWarpSpecializedCooperativeEEENS5_IJNSA_ILi128EEESG_SG_EEENS_12float_e4m3_tENS5_IJlSC_lEEESI_SJ_NS4_8TiledMMAINS4_8MMA_AtomIJNS4_4SM904GMMA31MMA_64x128x32_F32E4M3E4M3_SS_TNILNSN_7ScaleInE1ELSP_1EEEEEENS4_6LayoutINS5_IJSB_SC_SC_EEENS5_IJSC_NSA_ILi0EEESU_EEEEENS5_IJNS4_10UnderscoreESX_SX_EEEEENS4_23SM90_TMA_LOAD_MULTICASTENS4_14ComposedLayoutINS4_7SwizzleILi3ELi4ELi3EEENS4_18smem_ptr_flag_bitsILi8EEENSS_INS5_IJNSA_ILi8EEESG_EEENS5_IJSG_SC_EEEEEEEvNS4_8identityES10_S1A_vS1B_EENS_8epilogue10collective6detail29Sm90TmaWarpSpecializedAdapterINS1E_15DefaultEpilogueISI_SJ_SJ_NS1D_6thread17LinearCombinationISI_Li1EffLNS1I_9ScaleType4KindE0ELNS_15FloatRoundStyleE2ESI_EENS1_15EpilogueDefaultEEEEEvvEEEEvNT_6ParamsE:
        .type           _ZN7cutlass13device_kernelINS_4gemm6kernel13GemmUniversalIN4cute5tupleIJiiiiEEENS1_10collective13CollectiveMmaINS1_37MainloopSm90TmaGmmaWarpSpecializedFP8ILi7ENS5_IJNS4_1CILi2EEESB_NSA_ILi1EEEEEENS1_35KernelTmaWarpSpecializedCooperativeEEENS5_IJNSA_ILi128EEESG_SG_EEENS_12float_e4m3_tENS5_IJlSC_lEEESI_SJ_NS4_8TiledMMAINS4_8MMA_AtomIJNS4_4SM904GMMA31MMA_64x128x32_F32E4M3E4M3_SS_TNILNSN_7ScaleInE1ELSP_1EEEEEENS4_6LayoutINS5_IJSB_SC_SC_EEENS5_IJSC_NSA_ILi0EEESU_EEEEENS5_IJNS4_10UnderscoreESX_SX_EEEEENS4_23SM90_TMA_LOAD_MULTICASTENS4_14ComposedLayoutINS4_7SwizzleILi3ELi4ELi3EEENS4_18smem_ptr_flag_bitsILi8EEENSS_INS5_IJNSA_ILi8EEESG_EEENS5_IJSG_SC_EEEEEEEvNS4_8identityES10_S1A_vS1B_EENS_8epilogue10collective6detail29Sm90TmaWarpSpecializedAdapterINS1E_15DefaultEpilogueISI_SJ_SJ_NS1D_6thread17LinearCombinationISI_Li1EffLNS1I_9ScaleType4KindE0ELNS_15FloatRoundStyleE2ESI_EENS1_15EpilogueDefaultEEEEEvvEEEEvNT_6ParamsE,@function
        .size           _ZN7cutlass13device_kernelINS_4gemm6kernel13GemmUniversalIN4cute5tupleIJiiiiEEENS1_10collective13CollectiveMmaINS1_37MainloopSm90TmaGmmaWarpSpecializedFP8ILi7ENS5_IJNS4_1CILi2EEESB_NSA_ILi1EEEEEENS1_35KernelTmaWarpSpecializedCooperativeEEENS5_IJNSA_ILi128EEESG_SG_EEENS_12float_e4m3_tENS5_IJlSC_lEEESI_SJ_NS4_8TiledMMAINS4_8MMA_AtomIJNS4_4SM904GMMA31MMA_64x128x32_F32E4M3E4M3_SS_TNILNSN_7ScaleInE1ELSP_1EEEEEENS4_6LayoutINS5_IJSB_SC_SC_EEENS5_IJSC_NSA_ILi0EEESU_EEEEENS5_IJNS4_10UnderscoreESX_SX_EEEEENS4_23SM90_TMA_LOAD_MULTICASTENS4_14ComposedLayoutINS4_7SwizzleILi3ELi4ELi3EEENS4_18smem_ptr_flag_bitsILi8EEENSS_INS5_IJNSA_ILi8EEESG_EEENS5_IJSG_SC_EEEEEEEvNS4_8identityES10_S1A_vS1B_EENS_8epilogue10collective6detail29Sm90TmaWarpSpecializedAdapterINS1E_15DefaultEpilogueISI_SJ_SJ_NS1D_6thread17LinearCombinationISI_Li1EffLNS1I_9ScaleType4KindE0ELNS_15FloatRoundStyleE2ESI_EENS1_15EpilogueDefaultEEEEEvvEEEEvNT_6ParamsE,(.L_x_212 - _ZN7cutlass13device_kernelINS_4gemm6kernel13GemmUniversalIN4cute5tupleIJiiiiEEENS1_10collective13CollectiveMmaINS1_37MainloopSm90TmaGmmaWarpSpecializedFP8ILi7ENS5_IJNS4_1CILi2EEESB_NSA_ILi1EEEEEENS1_35KernelTmaWarpSpecializedCooperativeEEENS5_IJNSA_ILi128EEESG_SG_EEENS_12float_e4m3_tENS5_IJlSC_lEEESI_SJ_NS4_8TiledMMAINS4_8MMA_AtomIJNS4_4SM904GMMA31MMA_64x128x32_F32E4M3E4M3_SS_TNILNSN_7ScaleInE1ELSP_1EEEEEENS4_6LayoutINS5_IJSB_SC_SC_EEENS5_IJSC_NSA_ILi0EEESU_EEEEENS5_IJNS4_10UnderscoreESX_SX_EEEEENS4_23SM90_TMA_LOAD_MULTICASTENS4_14ComposedLayoutINS4_7SwizzleILi3ELi4ELi3EEENS4_18smem_ptr_flag_bitsILi8EEENSS_INS5_IJNSA_ILi8EEESG_EEENS5_IJSG_SC_EEEEEEEvNS4_8identityES10_S1A_vS1B_EENS_8epilogue10collective6detail29Sm90TmaWarpSpecializedAdapterINS1E_15DefaultEpilogueISI_SJ_SJ_NS1D_6thread17LinearCombinationISI_Li1EffLNS1I_9ScaleType4KindE0ELNS_15FloatRoundStyleE2ESI_EENS1_15EpilogueDefaultEEEEEvvEEEEvNT_6ParamsE)
        .other          _ZN7cutlass13device_kernelINS_4gemm6kernel13GemmUniversalIN4cute5tupleIJiiiiEEENS1_10collective13CollectiveMmaINS1_37MainloopSm90TmaGmmaWarpSpecializedFP8ILi7ENS5_IJNS4_1CILi2EEESB_NSA_ILi1EEEEEENS1_35KernelTmaWarpSpecializedCooperativeEEENS5_IJNSA_ILi128EEESG_SG_EEENS_12float_e4m3_tENS5_IJlSC_lEEESI_SJ_NS4_8TiledMMAINS4_8MMA_AtomIJNS4_4SM904GMMA31MMA_64x128x32_F32E4M3E4M3_SS_TNILNSN_7ScaleInE1ELSP_1EEEEEENS4_6LayoutINS5_IJSB_SC_SC_EEENS5_IJSC_NSA_ILi0EEESU_EEEEENS5_IJNS4_10UnderscoreESX_SX_EEEEENS4_23SM90_TMA_LOAD_MULTICASTENS4_14ComposedLayoutINS4_7SwizzleILi3ELi4ELi3EEENS4_18smem_ptr_flag_bitsILi8EEENSS_INS5_IJNSA_ILi8EEESG_EEENS5_IJSG_SC_EEEEEEEvNS4_8identityES10_S1A_vS1B_EENS_8epilogue10collective6detail29Sm90TmaWarpSpecializedAdapterINS1E_15DefaultEpilogueISI_SJ_SJ_NS1D_6thread17LinearCombinationISI_Li1EffLNS1I_9ScaleType4KindE0ELNS_15FloatRoundStyleE2ESI_EENS1_15EpilogueDefaultEEEEEvvEEEEvNT_6ParamsE,@"STO_CUDA_ENTRY STV_DEFAULT"
_ZN7cutlass13device_kernelINS_4gemm6kernel13GemmUniversalIN4cute5tupleIJiiiiEEENS1_10collective13CollectiveMmaINS1_37MainloopSm90TmaGmmaWarpSpecializedFP8ILi7ENS5_IJNS4_1CILi2EEESB_NSA_ILi1EEEEEENS1_35KernelTmaWarpSpecializedCooperativeEEENS5_IJNSA_ILi128EEESG_SG_EEENS_12float_e4m3_tENS5_IJlSC_lEEESI_SJ_NS4_8TiledMMAINS4_8MMA_AtomIJNS4_4SM904GMMA31MMA_64x128x32_F32E4M3E4M3_SS_TNILNSN_7ScaleInE1ELSP_1EEEEEENS4_6LayoutINS5_IJSB_SC_SC_EEENS5_IJSC_NSA_ILi0EEESU_EEEEENS5_IJNS4_10UnderscoreESX_SX_EEEEENS4_23SM90_TMA_LOAD_MULTICASTENS4_14ComposedLayoutINS4_7SwizzleILi3ELi4ELi3EEENS4_18smem_ptr_flag_bitsILi8EEENSS_INS5_IJNSA_ILi8EEESG_EEENS5_IJSG_SC_EEEEEEEvNS4_8identityES10_S1A_vS1B_EENS_8epilogue10collective6detail29Sm90TmaWarpSpecializedAdapterINS1E_15DefaultEpilogueISI_SJ_SJ_NS1D_6thread17LinearCombinationISI_Li1EffLNS1I_9ScaleType4KindE0ELNS_15FloatRoundStyleE2ESI_EENS1_15EpilogueDefaultEEEEEvvEEEEvNT_6ParamsE:
[----:B------:R-:W-:Y:S01]  /*0000*/  LDC R1, c[0x0][0x28] ;  /* 0x00000a00ff017b82 */ /* 0x000fe20000000800 */
[----:B------:R-:W0:Y:S01]  /*0010*/  S2R R0, SR_TID.X ;  /* 0x0000000000007919 */ /* 0x000e220000002100 */
[----:B------:R-:W-:Y:S01]  /*0020*/  ELECT P0, URZ, PT ;  /* 0x00000000003f782f */ /* 0x000fe20003800000 */
[----:B------:R-:W-:Y:S01]  /*0030*/  BSSY B0, `(.L_x_0) ;  /* 0x000000f000007945 */ /* 0x000fe20003800000 */
[--C-:B0-----:R-:W-:Y:S02]  /*0040*/  SHF.R.U32.HI R2, RZ, 0x5, R0.reuse ;  /* 0x00000005ff027819 */ /* 0x101fe40000011600 */
[----:B------:R-:W-:-:S03]  /*0050*/  SHF.R.U32.HI R3, RZ, 0x7, R0 ;  /* 0x00000007ff037819 */ /* 0x000fc60000011600 */
[----:B------:R-:W0:Y:S04]  /*0060*/  SHFL.IDX PT, R7, R2, RZ, 0x1f ;  /* 0x00001fff02077589 */ /* 0x000e2800000e0000 */
[----:B------:R-:W1:Y:S01]  /*0070*/  SHFL.IDX PT, R3, R3, RZ, 0x1f ;  /* 0x00001fff03037589 */ /* 0x000e6200000e0000 */
[----:B0-----:R-:W-:-:S13]  /*0080*/  ISETP.NE.OR P0, PT, R7, RZ, !P0 ;  /* 0x000000ff0700720c */ /* 0x001fda0004705670 */
[----:B-1----:R-:W-:Y:S05]  /*0090*/  @P0 BRA `(.L_x_1) ;  /* 0x0000000000200947 */ /* 0x002fea0003800000 */
[----:B------:R-:W-:Y:S02]  /*00a0*/  ULDC.64 UR4, c[0x0][0x198] ;  /* 0x0000660000047ab9 */ /* 0x000fe40000000a00 */
[----:B------:R-:W-:Y:S02]  /*00b0*/  UIADD3 UR6, UP0, UR4, 0xf0, URZ ;  /* 0x000000f004067890 */ /* 0x000fe4000ff1e03f */
[----:B------:R-:W-:Y:S02]  /*00c0*/  UIADD3 UR4, UP1, UR4, 0x1f0, URZ ;  /* 0x000001f004047890 */ /* 0x000fe4000ff3e03f */
[----:B------:R-:W-:Y:S02]  /*00d0*/  UIADD3.X UR7, URZ, UR5, URZ, UP0, !UPT ;  /* 0x000000053f077290 */ /* 0x000fe400087fe43f */
[----:B------:R-:W-:-:S07]  /*00e0*/  UIADD3.X UR5, URZ, UR5, URZ, UP1, !UPT ;  /* 0x000000053f057290 */ /* 0x000fce0008ffe43f */
[----:B------:R0:W-:Y:S02]  /*00f0*/  UTMACCTL.PF [UR6] ;  /* 0x00000000060079b9 */ /* 0x0001e40008040000 */
[----:B------:R0:W-:Y:S02]  /*0100*/  UTMACCTL.PF [UR4] ;  /* 0x00000000040079b9 */ /* 0x0001e40008040000 */
[----:B0-----:R-:W-:Y:S01]  /*0110*/  NOP ;  /* 0x0000000000007918 */ /* 0x001fe20000000000 */
.L_x_1:
[----:B------:R-:W-:Y:S05]  /*0120*/  BSYNC B0 ;  /* 0x0000000000007941 */ /* 0x000fea0003800000 */
.L_x_0:
[----:B------:R-:W0:Y:S02]  /*0130*/  SHFL.IDX PT, R4, R2, RZ, 0x1f ;  /* 0x00001fff02047589 */ /* 0x000e2400000e0000 */
[----:B0-----:R-:W-:-:S13]  /*0140*/  ISETP.NE.AND P0, PT, R4, RZ, PT ;  /* 0x000000ff0400720c */ /* 0x001fda0003f05270 */
[----:B------:R-:W-:Y:S05]  /*0150*/  @P0 BRA `(.L_x_2) ;  /* 0x0000000000700947 */ /* 0x000fea0003800000 */
[----:B------:R-:W0:Y:S01]  /*0160*/  S2UR UR8, SR_CgaCtaId ;  /* 0x00000000000879c3 */ /* 0x000e220000008800 */
[----:B------:R-:W-:Y:S01]  /*0170*/  UMOV UR4, 0x400 ;  /* 0x0000040000047882 */ /* 0x000fe20000000000 */
[----:B------:R-:W-:Y:S01]  /*0180*/  UMOV UR5, 0x1 ;  /* 0x0000000100057882 */ /* 0x000fe20000000000 */
[----:B------:R-:W-:Y:S01]  /*0190*/  UMOV UR6, 0x6 ;  /* 0x0000000600067882 */ /* 0x000fe20000000000 */
[----:B------:R-:W-:Y:S01]  /*01a0*/  ELECT P0, URZ, PT ;  /* 0x00000000003f782f */ /* 0x000fe20003800000 */
[----:B------:R-:W-:-:S04]  /*01b0*/  UIADD3 UR6, -UR6, 0x100000, URZ ;  /* 0x0010000006067890 */ /* 0x000fc8000fffe13f */
[----:B------:R-:W-:Y:S02]  /*01c0*/  USHF.L.U32 UR7, UR6, 0xb, URZ ;  /* 0x0000000b06077899 */ /* 0x000fe4000800063f */
[----:B------:R-:W-:Y:S02]  /*01d0*/  USHF.L.U32 UR6, UR6, 0x1, URZ ;  /* 0x0000000106067899 */ /* 0x000fe4000800063f */
[----:B0-----:R-:W-:Y:S02]  /*01e0*/  ULEA UR8, UR8, UR4, 0x18 ;  /* 0x0000000408087291 */ /* 0x001fe4000f8ec03f */
[----:B------:R-:W-:-:S04]  /*01f0*/  UIADD3 UR4, -UR5, 0x100000, URZ ;  /* 0x0010000005047890 */ /* 0x000fc8000fffe13f */
[----:B------:R-:W-:Y:S02]  /*0200*/  USHF.L.U32 UR5, UR4, 0xb, URZ ;  /* 0x0000000b04057899 */ /* 0x000fe4000800063f */
[----:B------:R-:W-:Y:S01]  /*0210*/  USHF.L.U32 UR4, UR4, 0x1, URZ ;  /* 0x0000000104047899 */ /* 0x000fe2000800063f */
[----:B------:R-:W0:Y:S11]  /*0220*/  FENCE.VIEW.ASYNC.S ;  /* 0x00000000000073c6 */ /* 0x000e360000000000 */
[----:B0-----:R0:W1:Y:S01]  /*0230*/  SYNCS.EXCH.64 URZ, [UR8], UR4 ;  /* 0x00000004083f75b2 */ /* 0x0010620008000100 */
[----:B------:R0:W2:Y:S01]  /*0240*/  SYNCS.EXCH.64 URZ, [UR8+0x38], UR6 ;  /* 0x00003806083f75b2 */ /* 0x0000a20008000100 */
[----:B------:R0:W3:Y:S01]  /*0250*/  SYNCS.EXCH.64 URZ, [UR8+0x8], UR4 ;  /* 0x00000804083f75b2 */ /* 0x0000e20008000100 */
[----:B------:R0:W4:Y:S01]  /*0260*/  SYNCS.EXCH.64 URZ, [UR8+0x40], UR6 ;  /* 0x00004006083f75b2 */ /* 0x0001220008000100 */
[----:B------:R0:W0:Y:S01]  /*0270*/  SYNCS.EXCH.64 URZ, [UR8+0x10], UR4 ;  /* 0x00001004083f75b2 */ /* 0x0000220008000100 */
        /* <DEDUP_REMOVED lines=9> */
[----:B------:R-:W-:Y:S01]  /*0310*/  NOP ;  /* 0x0000000000007918 */ /* 0x000fe20000000000 */
.L_x_2:
[----:B------:R-:W-:Y:S01]  /*0320*/  SHF.R.S32.HI R5, RZ, 0x1f, R0 ;  /* 0x0000001fff057819 */ /* 0x000fe20000011400 */
[----:B------:R-:W5:Y:S01]  /*0330*/  SHFL.IDX PT, R2, R2, RZ, 0x1f ;  /* 0x00001fff02027589 */ /* 0x000f6200000e0000 */
[----:B0-----:R-:W0:Y:S01]  /*0340*/  S2UR UR8, SR_CTAID.X ;  /* 0x00000000000879c3 */ /* 0x001e220000002500 */
[----:B------:R-:W-:Y:S02]  /*0350*/  ELECT P0, URZ, PT ;  /* 0x00000000003f782f */ /* 0x000fe40003800000 */
[----:B------:R-:W-:Y:S01]  /*0360*/  LEA.HI R5, R5, R0, RZ, 0x7 ;  /* 0x0000000005057211 */ /* 0x000fe200078f38ff */
[----:B------:R-:W1:Y:S01]  /*0370*/  S2R R8, SR_CTAID.Y ;  /* 0x0000000000087919 */ /* 0x000e620000002600 */
[----:B------:R-:W-:Y:S01]  /*0380*/  SHF.R.S32.HI R11, RZ, 0x1f, R4 ;  /* 0x0000001fff0b7819 */ /* 0x000fe20000011404 */
[----:B------:R-:W-:Y:S01]  /*0390*/  ULDC UR4, c[0x0][0x150] ;  /* 0x0000540000047ab9 */ /* 0x000fe20000000800 */
[----:B------:R-:W-:Y:S01]  /*03a0*/  LOP3.LUT R5, R5, 0xffffff80, RZ, 0xc0, !PT ;  /* 0xffffff8005057812 */ /* 0x000fe200078ec0ff */
[----:B------:R-:W-:Y:S01]  /*03b0*/  VIADD R16, R3, 0xffffffff ;  /* 0xffffffff03107836 */ /* 0x000fe20000000000 */
[----:B------:R-:W-:Y:S01]  /*03c0*/  LEA.HI R11, R11, R4, RZ, 0x2 ;  /* 0x000000040b0b7211 */ /* 0x000fe200078f10ff */
[----:B------:R-:W2:Y:S01]  /*03d0*/  LDC R12, c[0x0][0x144] ;  /* 0x00005100ff0c7b82 */ /* 0x000ea20000000800 */
[----:B------:R-:W-:Y:S01]  /*03e0*/  NOP ;  /* 0x0000000000007918 */ /* 0x000fe20000000000 */
[----:B------:R-:W-:Y:S01]  /*03f0*/  IMAD.IADD R6, R0, 0x1, -R5 ;  /* 0x0000000100067824 */ /* 0x000fe200078e0a05 */
[----:B------:R-:W-:Y:S01]  /*0400*/  LOP3.LUT R11, R11, 0x3ffffffc, RZ, 0xc0, !PT ;  /* 0x3ffffffc0b0b7812 */ /* 0x000fe200078ec0ff */
[----:B------:R-:W-:Y:S01]  /*0410*/  NOP ;  /* 0x0000000000007918 */ /* 0x000fe20000000000 */
[----:B------:R-:W-:-:S02]  /*0420*/  ISETP.NE.AND P4, PT, R3, RZ, PT ;  /* 0x000000ff0300720c */ /* 0x000fc40003f85270 */
[----:B------:R-:W-:Y:S01]  /*0430*/  SHF.R.S32.HI R5, RZ, 0x1f, R6 ;  /* 0x0000001fff057819 */ /* 0x000fe20000011406 */
[----:B------:R-:W-:Y:S01]  /*0440*/  IMAD.IADD R4, R4, 0x1, -R11 ;  /* 0x0000000104047824 */ /* 0x000fe200078e0a0b */
[----:B------:R-:W3:Y:S01]  /*0450*/  LDC R14, c[0x0][0x140] ;  /* 0x00005000ff0e7b82 */ /* 0x000ee20000000800 */
[----:B------:R-:W-:Y:S02]  /*0460*/  ISETP.GE.U32.AND P6, PT, R16, 0x2, PT ;  /* 0x000000021000780c */ /* 0x000fe40003fc6070 */
[----:B------:R-:W-:Y:S02]  /*0470*/  LEA.HI R5, R5, R6, RZ, 0x3 ;  /* 0x0000000605057211 */ /* 0x000fe400078f18ff */
[----:B-----5:R-:W-:Y:S02]  /*0480*/  ISETP.NE.OR P0, PT, R2, RZ, !P0 ;  /* 0x000000ff0200720c */ /* 0x020fe40004705670 */
[--C-:B------:R-:W-:Y:S01]  /*0490*/  SHF.R.S32.HI R2, RZ, 0x3, R5.reuse ;  /* 0x00000003ff027819 */ /* 0x100fe20000011405 */
[----:B------:R-:W5:Y:S01]  /*04a0*/  LDC R13, c[0x0][0x148] ;  /* 0x00005200ff0d7b82 */ /* 0x000f620000000800 */
[----:B------:R-:W-:-:S02]  /*04b0*/  SHF.R.S32.HI R5, RZ, 0x1f, R5 ;  /* 0x0000001fff057819 */ /* 0x000fc40000011405 */
[----:B0-----:R-:W-:Y:S02]  /*04c0*/  I2FP.F32.U32 R10, UR8 ;  /* 0x00000008000a7c45 */ /* 0x001fe40008201000 */
[----:B------:R-:W-:-:S03]  /*04d0*/  LEA.HI R5, R5, R2, RZ, 0x2 ;  /* 0x0000000205057211 */ /* 0x000fc600078f10ff */
[----:B------:R-:W-:Y:S01]  /*04e0*/  FMUL R10, R10, UR4 ;  /* 0x000000040a0a7c20 */ /* 0x000fe20008400000 */
[----:B------:R-:W-:Y:S01]  /*04f0*/  LOP3.LUT R5, R5, 0xfffffffc, RZ, 0xc0, !PT ;  /* 0xfffffffc05057812 */ /* 0x000fe200078ec0ff */
[----:B------:R-:W-:Y:S01]  /*0500*/  VOTEU.ALL UP0, P0 ;  /* 0x00000000003f7886 */ /* 0x000fe20000000000 */
[----:B-1----:R-:W-:Y:S01]  /*0510*/  I2FP.F32.U32 R11, R8 ;  /* 0x00000008000b7245 */ /* 0x002fe20000201000 */
[----:B------:R-:W-:Y:S01]  /*0520*/  ULDC UR4, c[0x0][0x154] ;  /* 0x0000550000047ab9 */ /* 0x000fe20000000800 */
[----:B------:R-:W-:Y:S01]  /*0530*/  VOTEU.ALL UP1, P0 ;  /* 0x00000000003f7886 */ /* 0x000fe20000020000 */
[----:B------:R-:W0:Y:S01]  /*0540*/  F2I.U32.TRUNC.NTZ R10, R10 ;  /* 0x0000000a000a7305 */ /* 0x000e22000020f000 */
[----:B------:R-:W-:Y:S01]  /*0550*/  IMAD.IADD R5, R2, 0x1, -R5 ;  /* 0x0000000102057824 */ /* 0x000fe200078e0a05 */
[----:B------:R-:W1:Y:S01]  /*0560*/  @!UP0 S2UR UR7, SR_CgaCtaId ;  /* 0x00000000000789c3 */ /* 0x000e620000008800 */
[----:B------:R-:W-:Y:S01]  /*0570*/  @!UP0 UMOV UR6, 0x400 ;  /* 0x0000040000068882 */ /* 0x000fe20000000000 */
[----:B---3--:R-:W-:Y:S01]  /*0580*/  ISETP.EQ.U32.AND P3, PT, R14, 0x1, PT ;  /* 0x000000010e00780c */ /* 0x008fe20003f62070 */
[----:B------:R-:W-:-:S05]  /*0590*/  IMAD R5, R4, 0x4, R5 ;  /* 0x0000000404057824 */ /* 0x000fca00078e0205 */
[----:B------:R-:W-:-:S04]  /*05a0*/  LEA.HI R2, R5, R5, RZ, 0x1 ;  /* 0x0000000505027211 */ /* 0x000fc800078f08ff */
[----:B------:R-:W-:Y:S01]  /*05b0*/  LOP3.LUT R4, R2, 0xfffffffe, RZ, 0xc0, !PT ;  /* 0xfffffffe02047812 */ /* 0x000fe200078ec0ff */
[----:B0-----:R-:W-:Y:S02]  /*05c0*/  IMAD.MOV R15, RZ, RZ, -R10 ;  /* 0x000000ffff0f7224 */ /* 0x001fe400078e0a0a */
[----:B------:R-:W-:Y:S01]  /*05d0*/  FMUL R10, R11, UR4 ;  /* 0x000000040b0a7c20 */ /* 0x000fe20008400000 */
[----:B------:R-:W-:Y:S01]  /*05e0*/  SHF.R.S32.HI R2, RZ, 0x1f, R7 ;  /* 0x0000001fff027819 */ /* 0x000fe20000011407 */
[----:B------:R-:W-:Y:S01]  /*05f0*/  UMOV UR4, 0x20 ;  /* 0x0000002000047882 */ /* 0x000fe20000000000 */
[----:B--2---:R-:W-:Y:S01]  /*0600*/  IMAD R12, R12, R15, UR8 ;  /* 0x000000080c0c7e24 */ /* 0x004fe2000f8e020f */
[----:B------:R-:W-:-:S04]  /*0610*/  @!UP0 UIADD3 UR4, -UR4, 0x100000, URZ ;  /* 0x0010000004048890 */ /* 0x000fc8000fffe13f */
[----:B------:R-:W-:Y:S02]  /*0620*/  @!UP0 USHF.L.U32 UR5, UR4, 0xb, URZ ;  /* 0x0000000b04058899 */ /* 0x000fe4000800063f */
[----:B------:R-:W-:Y:S01]  /*0630*/  @!UP0 USHF.L.U32 UR4, UR4, 0x1, URZ ;  /* 0x0000000104048899 */ /* 0x000fe2000800063f */
[C---:B------:R-:W-:Y:S01]  /*0640*/  IMAD.IADD R11, R5.reuse, 0x1, -R4 ;  /* 0x00000001050b7824 */ /* 0x040fe200078e0a04 */
[----:B------:R-:W0:Y:S01]  /*0650*/  F2I.U32.TRUNC.NTZ R10, R10 ;  /* 0x0000000a000a7305 */ /* 0x000e22000020f000 */
[----:B------:R-:W-:Y:S01]  /*0660*/  LEA.HI R2, R2, R7, RZ, 0x2 ;  /* 0x0000000702027211 */ /* 0x000fe200078f10ff */
[----:B------:R-:W-:Y:S02]  /*0670*/  IMAD.SHL.U32 R4, R5, 0x4, RZ ;  /* 0x0000000405047824 */ /* 0x000fe400078e00ff */
[----:B------:R-:W-:Y:S01]  /*0680*/  ISETP.NE.AND P2, PT, R11, R12, PT ;  /* 0x0000000c0b00720c */ /* 0x000fe20003f45270 */
[----:B-1----:R-:W-:Y:S01]  /*0690*/  @!UP0 ULEA UR6, UR7, UR6, 0x18 ;  /* 0x0000000607068291 */ /* 0x002fe2000f8ec03f */
[----:B------:R-:W-:Y:S01]  /*06a0*/  LOP3.LUT R2, R2, 0xfffffffc, RZ, 0xc0, !PT ;  /* 0xfffffffc02027812 */ /* 0x000fe200078ec0ff */
[----:B------:R-:W-:Y:S01]  /*06b0*/  VOTEU.ALL UP0, P0 ;  /* 0x00000000003f7886 */ /* 0x000fe20000000000 */
[----:B------:R-:W-:-:S02]  /*06c0*/  LOP3.LUT R5, R5, 0xc, R4, 0x78, !PT ;  /* 0x0000000c05057812 */ /* 0x000fc400078e7804 */
[----:B------:R-:W-:Y:S01]  /*06d0*/  LOP3.LUT P0, RZ, R6, 0x7, RZ, 0xc0, !PT ;  /* 0x0000000706ff7812 */ /* 0x000fe2000780c0ff */
[----:B------:R-:W-:Y:S02]  /*06e0*/  IMAD.IADD R7, R7, 0x1, -R2 ;  /* 0x0000000107077824 */ /* 0x000fe400078e0a02 */
[----:B------:R-:W-:Y:S01]  /*06f0*/  IMAD.MOV.U32 R6, RZ, RZ, 0x1 ;  /* 0x00000001ff067424 */ /* 0x000fe200078e00ff */
[----:B------:R-:W-:Y:S01]  /*0700*/  ISETP.LT.U32.AND P0, PT, R5, 0x4, !P0 ;  /* 0x000000040500780c */ /* 0x000fe20004701070 */
[----:B0-----:R-:W-:Y:S01]  /*0710*/  IMAD.MOV R20, RZ, RZ, -R10 ;  /* 0x000000ffff147224 */ /* 0x001fe200078e0a0a */
[----:B------:R-:W-:Y:S01]  /*0720*/  ISETP.NE.AND P1, PT, R7, 0x3, PT ;  /* 0x000000030700780c */ /* 0x000fe20003f25270 */
[----:B------:R-:W0:Y:S02]  /*0730*/  FENCE.VIEW.ASYNC.S ;  /* 0x00000000000073c6 */ /* 0x000e240000000000 */
[----:B0-----:R0:W1:Y:S01]  /*0740*/  @!UP0 SYNCS.EXCH.64 URZ, [UR6+0x80], UR4 ;  /* 0x00008004063f85b2 */ /* 0x0010620008000100 */
[----:B------:R-:W-:Y:S01]  /*0750*/  @P2 LEA.HI R2, R5, R5, RZ, 0x1 ;  /* 0x0000000505022211 */ /* 0x000fe200078f08ff */
[----:B-----5:R-:W-:Y:S01]  /*0760*/  IMAD R11, R13, R20, R8 ;  /* 0x000000140d0b7224 */ /* 0x020fe200078e0208 */
[----:B------:R-:W-:-:S02]  /*0770*/  ISETP.EQ.OR P1, PT, R7, RZ, !P1 ;  /* 0x000000ff0700720c */ /* 0x000fc40004f22670 */
[----:B------:R-:W-:Y:S02]  /*0780*/  @P2 SHF.R.S32.HI R2, RZ, 0x1, R2 ;  /* 0x00000001ff022819 */ /* 0x000fe40000011402 */
[----:B------:R-:W-:Y:S02]  /*0790*/  ISETP.EQ.AND P1, PT, R3, RZ, P1 ;  /* 0x000000ff0300720c */ /* 0x000fe40000f22270 */
[----:B------:R-:W-:Y:S02]  /*07a0*/  @P2 ISETP.NE.AND P5, PT, R2, R11, PT ;  /* 0x0000000b0200220c */ /* 0x000fe40003fa5270 */
[----:B------:R-:W-:Y:S02]  /*07b0*/  SEL R3, RZ, 0x1, !P0 ;  /* 0x00000001ff037807 */ /* 0x000fe40004000000 */
[----:B------:R-:W-:Y:S02]  /*07c0*/  @P2 SEL R6, RZ, 0x1, P5 ;  /* 0x00000001ff062807 */ /* 0x000fe40002800000 */
[----:B------:R-:W-:Y:S01]  /*07d0*/  SEL R4, RZ, 0x1, !P1 ;  /* 0x00000001ff047807 */ /* 0x000fe20004800000 */
[----:B------:R0:W2:Y:S01]  /*07e0*/  @!UP1 SYNCS.EXCH.64 URZ, [UR6+0x88], UR4 ;  /* 0x00008804063f95b2 */ /* 0x0000a20008000100 */
[----:B------:R-:W-:Y:S01]  /*07f0*/  LOP3.LUT R6, R6, R3, RZ, 0xc0, !PT ;  /* 0x0000000306067212 */ /* 0x000fe200078ec0ff */
[----:B------:R-:W-:Y:S01]  /*0800*/  NOP ;  /* 0x0000000000007918 */ /* 0x000fe20000000000 */
[----:B------:R-:W-:Y:S01]  /*0810*/  SEL R4, R4, 0x2, P6 ;  /* 0x0000000204047807 */ /* 0x000fe20003000000 */
[----:B------:R-:W-:Y:S06]  /*0820*/  @!P3 BRA `(.L_x_3) ;  /* 0x000000000008b947 */ /* 0x000fec0003800000 */
[----:B-12-4-:R-:W-:Y:S01]  /*0830*/  UCGABAR_ARV ;  /* 0x00000000000079c7 */ /* 0x016fe20008000000 */
[----:B------:R-:W-:Y:S05]  /*0840*/  BRA `(.L_x_4) ;  /* 0x0000000000047947 */ /* 0x000fea0003800000 */
.L_x_3:
[----:B-12-4-:R-:W-:Y:S01]  /*0850*/  NOP ;  /* 0x0000000000007918 */ /* 0x016fe20000000000 */
.L_x_4:
[----:B------:R-:W1:Y:S01]  /*0860*/  LDC R2, c[0x0][0x65c] ;  /* 0x00019700ff027b82 */ /* 0x000e620000000800 */
[----:B------:R-:W-:Y:S01]  /*0870*/  IMAD.MOV.U32 R3, RZ, RZ, RZ ;  /* 0x000000ffff037224 */ /* 0x000fe200078e00ff */
[----:B-1----:R-:W-:Y:S01]  /*0880*/  ISETP.NE.AND P2, PT, R2, 0x1, PT ;  /* 0x000000010200780c */ /* 0x002fe20003f45270 */
[----:B------:R-:W-:-:S12]  /*0890*/  IMAD.U32 R2, RZ, RZ, UR8 ;  /* 0x00000008ff027e24 */ /* 0x000fd8000f8e00ff */
[----:B------:R-:W1:Y:S01]  /*08a0*/  @P2 LDC R15, c[0x0][0x10] ;  /* 0x00000400ff0f2b82 */ /* 0x000e620000000800 */
[----:B------:R-:W-:Y:S02]  /*08b0*/  @P2 IMAD.MOV.U32 R9, RZ, RZ, RZ ;  /* 0x000000ffff092224 */ /* 0x000fe400078e00ff */
[----:B------:R-:W-:-:S05]  /*08c0*/  @P2 IMAD.MOV.U32 R17, RZ, RZ, RZ ;  /* 0x000000ffff112224 */ /* 0x000fca00078e00ff */
[----:B------:R-:W2:Y:S01]  /*08d0*/  @!P2 LDC R11, c[0x0][0xc] ;  /* 0x00000300ff0bab82 */ /* 0x000ea20000000800 */
[----:B-1----:R-:W-:-:S04]  /*08e0*/  @P2 IMAD.WIDE.U32 R14, R15, UR8, R8 ;  /* 0x000000080f0e2c25 */ /* 0x002fc8000f8e0008 */
[----:B--2---:R-:W-:-:S04]  /*08f0*/  @!P2 IMAD.WIDE.U32 R10, R8, R11, R2 ;  /* 0x0000000b080aa225 */ /* 0x004fc800078e0002 */
[----:B------:R-:W-:Y:S02]  /*0900*/  @P2 IMAD.MOV.U32 R2, RZ, RZ, R14 ;  /* 0x000000ffff022224 */ /* 0x000fe400078e000e */
[----:B------:R-:W-:Y:S02]  /*0910*/  @P2 IMAD.IADD R3, R15, 0x1, R17 ;  /* 0x000000010f032824 */ /* 0x000fe400078e0211 */
[----:B------:R-:W-:Y:S02]  /*0920*/  @!P2 IMAD.MOV.U32 R2, RZ, RZ, R10 ;  /* 0x000000ffff02a224 */ /* 0x000fe400078e000a */
[----:B------:R-:W-:Y:S01]  /*0930*/  @!P2 IMAD.MOV.U32 R3, RZ, RZ, R11 ;  /* 0x000000ffff03a224 */ /* 0x000fe200078e000b */
[----:B------:R-:W-:Y:S06]  /*0940*/  @!P3 BRA `(.L_x_5) ;  /* 0x00000000000cb947 */ /* 0x000fec0003800000 */
[----:B------:R-:W-:Y:S01]  /*0950*/  UCGABAR_WAIT ;  /* 0x0000000000007dc7 */ /* 0x000fe20008000000 */
[----:B------:R-:W-:Y:S01]  /*0960*/  CCTL.IVALL ;  /* 0x00000000ff00798f */ /* 0x000fe20002000000 */
[----:B------:R-:W-:Y:S05]  /*0970*/  BRA `(.L_x_6) ;  /* 0x0000000000047947 */ /* 0x000fea0003800000 */
.L_x_5:
[----:B------:R-:W-:Y:S06]  /*0980*/  BAR.SYNC.DEFER_BLOCKING 0x0 ;  /* 0x0000000000007b1d */ /* 0x000fec0000010000 */
.L_x_6:
[----:B------:R-:W-:Y:S05]  /*0990*/  @!P4 BRA `(.L_x_7) ;  /* 0x0000007400b0c947 */ /* 0x000fea0003800000 */
[----:B------:R-:W-:-:S13]  /*09a0*/  ISETP.GT.U32.AND P0, PT, R16, 0x1, PT ;  /* 0x000000011000780c */ /* 0x000fda0003f04070 */
[----:B0-----:R-:W-:Y:S05]  /*09b0*/  @P0 EXIT ;  /* 0x000000000000094d */ /* 0x001fea0003800000 */
[----:B------:R-:W-:Y:S01]  /*09c0*/  ULDC.64 UR4, c[0x0][0x650] ;  /* 0x0001940000047ab9 */ /* 0x000fe20000000a00 */
[----:B------:R-:W-:Y:S01]  /*09d0*/  PRMT R14, RZ, 0x7610, R14 ;  /* 0x00007610ff0e7816 */ /* 0x000fe2000000000e */
[----:B------:R-:W-:Y:S01]  /*09e0*/  IMAD.MOV.U32 R10, RZ, RZ, -0x1 ;  /* 0xffffffffff0a7424 */ /* 0x000fe200078e00ff */
[----:B------:R-:W-:Y:S01]  /*09f0*/  ISETP.GE.U32.AND P0, PT, R2, UR4, PT ;  /* 0x0000000402007c0c */ /* 0x000fe2000bf06070 */
[----:B------:R-:W-:Y:S02]  /*0a00*/  IMAD.MOV.U32 R11, RZ, RZ, -0x1 ;  /* 0xffffffffff0b7424 */ /* 0x000fe400078e00ff */
[----:B------:R-:W-:Y:S01]  /*0a10*/  IMAD.MOV.U32 R7, RZ, RZ, -0x1 ;  /* 0xffffffffff077424 */ /* 0x000fe200078e00ff */
[----:B------:R-:W-:-:S13]  /*0a20*/  ISETP.GE.U32.AND.EX P0, PT, R3, UR5, PT, P0 ;  /* 0x0000000503007c0c */ /* 0x000fda000bf06100 */
[----:B------:R-:W-:Y:S05]  /*0a30*/  @P0 BRA `(.L_x_8) ;  /* 0x0000000400280947 */ /* 0x000fea0003800000 */
[----:B------:R-:W0:Y:S01]  /*0a40*/  LDC.64 R22, c[0x0][0x628] ;  /* 0x00018a00ff167b82 */ /* 0x000e220000000a00 */
[----:B------:R-:W-:Y:S02]  /*0a50*/  IMAD.MOV.U32 R10, RZ, RZ, R2 ;  /* 0x000000ffff0a7224 */ /* 0x000fe400078e0002 */
[----:B------:R-:W-:-:S05]  /*0a60*/  IMAD.MOV.U32 R11, RZ, RZ, R3 ;  /* 0x000000ffff0b7224 */ /* 0x000fca00078e0003 */
[----:B------:R-:W1:Y:S08]  /*0a70*/  LDC R18, c[0x0][0x630] ;  /* 0x00018c00ff127b82 */ /* 0x000e700000000800 */
[----:B------:R-:W2:Y:S01]  /*0a80*/  LDC.64 R24, c[0x0][0x620] ;  /* 0x00018800ff187b82 */ /* 0x000ea20000000a00 */
[----:B0-----:R-:W-:-:S04]  /*0a90*/  ISETP.NE.U32.AND P0, PT, R22, RZ, PT ;  /* 0x000000ff1600720c */ /* 0x001fc80003f05070 */
[----:B------:R-:W-:-:S13]  /*0aa0*/  ISETP.NE.AND.EX P0, PT, R23, RZ, PT, P0 ;  /* 0x000000ff1700720c */ /* 0x000fda0003f05300 */
[----:B-12---:R-:W-:Y:S05]  /*0ab0*/  @!P0 BRA `(.L_x_9) ;  /* 0x0000000000288947 */ /* 0x006fea0003800000 */
[----:B------:R-:W0:Y:S02]  /*0ac0*/  LDC R7, c[0x0][0x634] ;  /* 0x00018d00ff077b82 */ /* 0x000e240000000800 */
[----:B0-----:R-:W-:-:S05]  /*0ad0*/  IADD3 R7, P0, R2, R7, RZ ;  /* 0x0000000702077210 */ /* 0x001fca0007f1e0ff */
[----:B------:R-:W-:-:S04]  /*0ae0*/  IMAD.X R19, RZ, RZ, R3, P0 ;  /* 0x000000ffff137224 */ /* 0x000fc800000e0603 */
[----:B------:R-:W-:-:S04]  /*0af0*/  IMAD.WIDE.U32 R10, R19, R22, RZ ;  /* 0x00000016130a7225 */ /* 0x000fc800078e00ff */
[----:B------:R-:W-:-:S04]  /*0b00*/  IMAD.WIDE.U32 R14, P0, R7, R23, R10 ;  /* 0x00000017070e7225 */ /* 0x000fc8000780000a */
[----:B------:R-:W-:-:S04]  /*0b10*/  IMAD.WIDE.U32 R10, R7, R22, RZ ;  /* 0x00000016070a7225 */ /* 0x000fc800078e00ff */
[----:B------:R-:W-:Y:S01]  /*0b20*/  IMAD.X R17, RZ, RZ, RZ, P0 ;  /* 0x000000ffff117224 */ /* 0x000fe200000e06ff */
[----:B------:R-:W-:Y:S01]  /*0b30*/  IADD3 RZ, P0, R11, R14, RZ ;  /* 0x0000000e0bff7210 */ /* 0x000fe20007f1e0ff */
[----:B------:R-:W-:-:S04]  /*0b40*/  IMAD.MOV.U32 R16, RZ, RZ, R15 ;  /* 0x000000ffff107224 */ /* 0x000fc800078e000f */
[----:B------:R-:W-:-:S08]  /*0b50*/  IMAD.WIDE.U32.X R10, R19, R23, R16, P0 ;  /* 0x00000017130a7225 */ /* 0x000fd000000e0410 */
.L_x_9:
[----:B------:R-:W0:Y:S01]  /*0b60*/  LDC.64 R26, c[0x0][0x640] ;  /* 0x00019000ff1a7b82 */ /* 0x000e220000000a00 */
[--C-:B------:R-:W-:Y:S01]  /*0b70*/  SHF.R.U64 R28, R10, R18, R11.reuse ;  /* 0x000000120a1c7219 */ /* 0x100fe2000000120b */
[----:B------:R-:W-:Y:S01]  /*0b80*/  IMAD R29, R13, R20, R8 ;  /* 0x000000140d1d7224 */ /* 0x000fe200078e0208 */
[----:B------:R-:W-:Y:S01]  /*0b90*/  SHF.R.U32.HI R7, RZ, R18, R11 ;  /* 0x00000012ff077219 */ /* 0x000fe2000001160b */
[----:B------:R-:W-:Y:S01]  /*0ba0*/  IMAD.MOV.U32 R23, RZ, RZ, 0x1 ;  /* 0x00000001ff177424 */ /* 0x000fe200078e00ff */
[----:B------:R-:W-:-:S03]  /*0bb0*/  IADD3 R9, P0, RZ, -R28, RZ ;  /* 0x8000001cff097210 */ /* 0x000fc60007f1e0ff */
[----:B------:R-:W1:Y:S02]  /*0bc0*/  LDC R16, c[0x0][0x618] ;  /* 0x00018600ff107b82 */ /* 0x000e640000000800 */
[----:B------:R-:W-:Y:S02]  /*0bd0*/  IMAD.X R7, RZ, RZ, ~R7, P0 ;  /* 0x000000ffff077224 */ /* 0x000fe400000e0e07 */
[----:B------:R-:W-:-:S04]  /*0be0*/  IMAD.WIDE.U32 R10, R9, R24, R2 ;  /* 0x00000018090a7225 */ /* 0x000fc800078e0002 */
[----:B------:R-:W2:Y:S01]  /*0bf0*/  LDC R15, c[0x0][0x608] ;  /* 0x00018200ff0f7b82 */ /* 0x000ea20000000800 */
[----:B------:R-:W-:-:S04]  /*0c00*/  IMAD R14, R7, R24, RZ ;  /* 0x00000018070e7224 */ /* 0x000fc800078e02ff */
[----:B------:R-:W-:-:S03]  /*0c10*/  IMAD R7, R9, R25, R14 ;  /* 0x0000001909077224 */ /* 0x000fc600078e020e */
[----:B------:R-:W3:Y:S01]  /*0c20*/  LDC R22, c[0x0][0x658] ;  /* 0x00019600ff167b82 */ /* 0x000ee20000000800 */
[----:B------:R-:W-:Y:S01]  /*0c30*/  IMAD.IADD R7, R11, 0x1, R7 ;  /* 0x000000010b077824 */ /* 0x000fe200078e0207 */
[----:B0-----:R-:W-:-:S04]  /*0c40*/  ISETP.NE.U32.AND P0, PT, R26, RZ, PT ;  /* 0x000000ff1a00720c */ /* 0x001fc80003f05070 */
[----:B------:R-:W-:Y:S02]  /*0c50*/  ISETP.NE.AND.EX P0, PT, R27, RZ, PT, P0 ;  /* 0x000000ff1b00720c */ /* 0x000fe40003f05300 */
[----:B------:R-:W0:Y:S01]  /*0c60*/  LDC R18, c[0x0][0x600] ;  /* 0x00018000ff127b82 */ /* 0x000e220000000800 */
[-CC-:B-1----:R-:W-:Y:S02]  /*0c70*/  SHF.R.U64 R19, R10, R16.reuse, R7.reuse ;  /* 0x000000100a137219 */ /* 0x182fe40000001207 */
[----:B------:R-:W-:Y:S01]  /*0c80*/  SHF.R.U32.HI R10, RZ, R16, R7 ;  /* 0x00000010ff0a7219 */ /* 0x000fe20000011607 */
[----:B------:R-:W-:-:S04]  /*0c90*/  IMAD.MOV.U32 R7, RZ, RZ, -0x1 ;  /* 0xffffffffff077424 */ /* 0x000fc800078e00ff */
[----:B------:R-:W1:Y:S01]  /*0ca0*/  LDC R21, c[0x0][0x648] ;  /* 0x00019200ff157b82 */ /* 0x000e620000000800 */
[-CC-:B--2---:R-:W-:Y:S02]  /*0cb0*/  SHF.R.U64 R16, R19, R15.reuse, R10.reuse ;  /* 0x0000000f13107219 */ /* 0x184fe4000000120a */
[----:B------:R-:W-:-:S05]  /*0cc0*/  SHF.R.U32.HI R9, RZ, R15, R10 ;  /* 0x0000000fff097219 */ /* 0x000fca000001160a */
[----:B------:R-:W2:Y:S01]  /*0cd0*/  LDC R24, c[0x0][0x638] ;  /* 0x00018e00ff187b82 */ /* 0x000ea20000000800 */
[-CC-:B---3--:R-:W-:Y:S02]  /*0ce0*/  SHF.R.U64 R20, R16, R22.reuse, R9.reuse ;  /* 0x0000001610147219 */ /* 0x188fe40000001209 */
[-C--:B------:R-:W-:Y:S02]  /*0cf0*/  SHF.L.U32 R7, R7, R22.reuse, RZ ;  /* 0x0000001607077219 */ /* 0x080fe400000006ff */
[----:B------:R-:W-:Y:S01]  /*0d00*/  SHF.R.U32.HI R9, RZ, R22, R9 ;  /* 0x00000016ff097219 */ /* 0x000fe20000011609 */
[----:B------:R-:W-:Y:S01]  /*0d10*/  IMAD.MOV.U32 R8, RZ, RZ, R20 ;  /* 0x000000ffff087224 */ /* 0x000fe200078e0014 */
[----:B------:R-:W-:Y:S01]  /*0d20*/  LOP3.LUT R13, RZ, R7, RZ, 0x33, !PT ;  /* 0x00000007ff0d7212 */ /* 0x000fe200078e33ff */
[----:B------:R-:W3:Y:S01]  /*0d30*/  LDC R25, c[0x0][0x610] ;  /* 0x00018400ff197b82 */ /* 0x000ee20000000800 */
[----:B------:R-:W-:Y:S05]  /*0d40*/  @!P0 BRA `(.L_x_10) ;  /* 0x0000000000288947 */ /* 0x000fea0003800000 */
[----:B------:R-:W4:Y:S02]  /*0d50*/  LDC R7, c[0x0][0x64c] ;  /* 0x00019300ff077b82 */ /* 0x000f240000000800 */
[----:B----4-:R-:W-:-:S05]  /*0d60*/  IADD3 R7, P0, R20, R7, RZ ;  /* 0x0000000714077210 */ /* 0x010fca0007f1e0ff */
        /* <DEDUP_REMOVED lines=8> */
.L_x_10:
[----:B-1----:R-:W-:Y:S01]  /*0df0*/  SHF.R.U64 R9, R8, R21, R9 ;  /* 0x0000001508097219 */ /* 0x002fe20000001209 */
[----:B0-----:R-:W-:Y:S01]  /*0e00*/  VIADD R10, R18, 0xffffffff ;  /* 0xffffffff120a7836 */ /* 0x001fe20000000000 */
[----:B------:R-:W-:Y:S01]  /*0e10*/  SHF.L.U32 R7, R23, R22, RZ ;  /* 0x0000001617077219 */ /* 0x000fe200000006ff */
[----:B------:R-:W-:Y:S01]  /*0e20*/  IMAD.MOV.U32 R14, RZ, RZ, 0x1 ;  /* 0x00000001ff0e7424 */ /* 0x000fe200078e00ff */
[----:B------:R-:W-:Y:S01]  /*0e30*/  LOP3.LUT R8, R16, R13, RZ, 0xc0, !PT ;  /* 0x0000000d10087212 */ /* 0x000fe200078ec0ff */
[----:B------:R-:W-:Y:S01]  /*0e40*/  IMAD.MOV R11, RZ, RZ, -R9 ;  /* 0x000000ffff0b7224 */ /* 0x000fe200078e0a09 */
[----:B------:R-:W-:Y:S02]  /*0e50*/  SEL R12, R12, R29, !P2 ;  /* 0x0000001d0c0c7207 */ /* 0x000fe40005000000 */
[----:B------:R-:W-:Y:S01]  /*0e60*/  LOP3.LUT R10, R19, R10, RZ, 0xc0, !PT ;  /* 0x0000000a130a7212 */ /* 0x000fe200078ec0ff */
[----:B------:R-:W-:Y:S02]  /*0e70*/  IMAD R9, R7, R9, R8 ;  /* 0x0000000907097224 */ /* 0x000fe400078e0208 */
[----:B--2---:R-:W-:-:S02]  /*0e80*/  IMAD R7, R11, R24, R20 ;  /* 0x000000180b077224 */ /* 0x004fc400078e0214 */
[----:B---3--:R-:W-:Y:S02]  /*0e90*/  IMAD R12, R9, R25, R12 ;  /* 0x00000019090c7224 */ /* 0x008fe400078e020c */
[----:B------:R-:W-:-:S05]  /*0ea0*/  IMAD R7, R7, R18, R10 ;  /* 0x0000001207077224 */ /* 0x000fca00078e020a */
[----:B------:R-:W-:Y:S02]  /*0eb0*/  SEL R11, R7, R12, !P2 ;  /* 0x0000000c070b7207 */ /* 0x000fe40005000000 */
[----:B------:R-:W-:Y:S01]  /*0ec0*/  SEL R10, R12, R7, !P2 ;  /* 0x000000070c0a7207 */ /* 0x000fe20005000000 */
[----:B------:R-:W-:-:S07]  /*0ed0*/  IMAD.MOV.U32 R7, RZ, RZ, R28 ;  /* 0x000000ffff077224 */ /* 0x000fce00078e001c */
.L_x_8:
[----:B------:R-:W-:-:S08]  /*0ee0*/  NOP ;  /* 0x0000000000007918 */ /* 0x000fd00000000000 */
[----:B------:R-:W0:Y:S02]  /*0ef0*/  USETMAXREG.TRY_ALLOC.CTAPOOL UP0, 0xe8 ;  /* 0x000000e8000079c8 */ /* 0x000e240008000600 */
[----:B0-----:R-:W-:-:S13]  /*0f00*/  PLOP3.LUT P0, PT, PT, PT, UP0, 0x80, 0x0 ;  /* 0x000000000000781c */ /* 0x001fda0003f0f008 */
[----:B------:R-:W-:Y:S05]  /*0f10*/  @!P0 BRA `(.L_x_8) ;  /* 0xfffffffc00f08947 */ /* 0x000fea000383ffff */
[----:B------:R-:W-:Y:S01]  /*0f20*/  ULDC.64 UR4, c[0x0][0x598] ;  /* 0x0001660000047ab9 */ /* 0x000fe20000000a00 */
[----:B------:R-:W-:Y:S01]  /*0f30*/  ULDC.64 UR16, c[0x0][0x208] ;  /* 0x0000820000107ab9 */ /* 0x000fe20000000a00 */
[----:B------:R-:W-:-:S04]  /*0f40*/  ISETP.NE.U32.AND P0, PT, RZ, UR4, PT ;  /* 0x00000004ff007c0c */ /* 0x000fc8000bf05070 */
[----:B------:R-:W-:-:S13]  /*0f50*/  ISETP.NE.AND.EX P0, PT, RZ, UR5, PT, P0 ;  /* 0x00000005ff007c0c */ /* 0x000fda000bf05300 */
[----:B------:R-:W-:Y:S05]  /*0f60*/  @!P0 BRA `(.L_x_11) ;  /* 0x00000000001c8947 */ /* 0x000fea0003800000 */
[----:B------:R-:W0:Y:S02]  /*0f70*/  LDC.64 R8, c[0x0][0x598] ;  /* 0x00016600ff087b82 */ /* 0x000e240000000a00 */
[----:B0-----:R-:W2:Y:S02]  /*0f80*/  LDG.E.64 R8, desc[UR16][R8.64] ;  /* 0x0000001008087981 */ /* 0x001ea4000c1e1b00 */
[----:B--2---:R-:W-:-:S04]  /*0f90*/  ISETP.NE.U32.AND P0, PT, R8, RZ, PT ;  /* 0x000000ff0800720c */ /* 0x004fc80003f05070 */
[----:B------:R-:W-:-:S13]  /*0fa0*/  ISETP.NE.AND.EX P0, PT, R9, RZ, PT, P0 ;  /* 0x000000ff0900720c */ /* 0x000fda0003f05300 */
[----:B------:R-:W-:Y:S05]  /*0fb0*/  @!P0 BRA `(.L_x_11) ;  /* 0x0000000000088947 */ /* 0x000fea0003800000 */
[----:B------:R0:W5:Y:S01]  /*0fc0*/  LD.E R8, desc[UR16][R8.64] ;  /* 0x0000001008087980 */ /* 0x000162000c101900 */
[----:B------:R-:W-:Y:S05]  /*0fd0*/  BRA `(.L_x_12) ;  /* 0x0000000000207947 */ /* 0x000fea0003800000 */
.L_x_11:
[----:B------:R-:W-:Y:S02]  /*0fe0*/  ULDC.64 UR4, c[0x0][0x588] ;  /* 0x0001620000047ab9 */ /* 0x000fe40000000a00 */
[----:B------:R-:W-:-:S04]  /*0ff0*/  ISETP.NE.U32.AND P0, PT, RZ, UR4, PT ;  /* 0x00000004ff007c0c */ /* 0x000fc8000bf05070 */
[----:B------:R-:W-:-:S13]  /*1000*/  ISETP.NE.AND.EX P0, PT, RZ, UR5, PT, P0 ;  /* 0x00000005ff007c0c */ /* 0x000fda000bf05300 */
[----:B------:R-:W-:Y:S05]  /*1010*/  @!P0 BRA `(.L_x_13) ;  /* 0x00000000000c8947 */ /* 0x000fea0003800000 */
[----:B------:R-:W0:Y:S02]  /*1020*/  LDC.64 R8, c[0x0][0x588] ;  /* 0x00016200ff087b82 */ /* 0x000e240000000a00 */
[----:B0-----:R1:W5:Y:S01]  /*1030*/  LDG.E R8, desc[UR16][R8.64] ;  /* 0x0000001008087981 */ /* 0x001362000c1e1900 */
[----:B------:R-:W-:Y:S05]  /*1040*/  BRA `(.L_x_12) ;  /* 0x0000000000047947 */ /* 0x000fea0003800000 */
.L_x_13:
[----:B------:R-:W2:Y:S02]  /*1050*/  LDC R8, c[0x0][0x580] ;  /* 0x00016000ff087b82 */ /* 0x000ea40000000800 */
.L_x_12:
[----:B------:R-:W-:Y:S02]  /*1060*/  ULDC.64 UR4, c[0x0][0x5a0] ;  /* 0x0001680000047ab9 */ /* 0x000fe40000000a00 */
[----:B------:R-:W-:-:S04]  /*1070*/  ISETP.NE.U32.AND P0, PT, RZ, UR4, PT ;  /* 0x00000004ff007c0c */ /* 0x000fc8000bf05070 */
[----:B------:R-:W-:-:S13]  /*1080*/  ISETP.NE.AND.EX P0, PT, RZ, UR5, PT, P0 ;  /* 0x00000005ff007c0c */ /* 0x000fda000bf05300 */
[----:B------:R-:W-:Y:S05]  /*1090*/  @!P0 BRA `(.L_x_14) ;  /* 0x00000000001c8947 */ /* 0x000fea0003800000 */
[----:B------:R-:W3:Y:S02]  /*10a0*/  LDC.64 R12, c[0x0][0x5a0] ;  /* 0x00016800ff0c7b82 */ /* 0x000ee40000000a00 */
[----:B---3--:R-:W3:Y:S02]  /*10b0*/  LDG.E.64 R12, desc[UR16][R12.64] ;  /* 0x000000100c0c7981 */ /* 0x008ee4000c1e1b00 */
[----:B---3--:R-:W-:-:S04]  /*10c0*/  ISETP.NE.U32.AND P0, PT, R12, RZ, PT ;  /* 0x000000ff0c00720c */ /* 0x008fc80003f05070 */
[----:B------:R-:W-:-:S13]  /*10d0*/  ISETP.NE.AND.EX P0, PT, R13, RZ, PT, P0 ;  /* 0x000000ff0d00720c */ /* 0x000fda0003f05300 */
[----:B------:R-:W-:Y:S05]  /*10e0*/  @!P0 BRA `(.L_x_14) ;  /* 0x0000000000088947 */ /* 0x000fea0003800000 */
[----:B01----:R0:W5:Y:S01]  /*10f0*/  LD.E R9, desc[UR16][R12.64] ;  /* 0x000000100c097980 */ /* 0x003162000c101900 */
[----:B------:R-:W-:Y:S05]  /*1100*/  BRA `(.L_x_15) ;  /* 0x0000000000207947 */ /* 0x000fea0003800000 */
.L_x_14:
[----:B------:R-:W-:Y:S02]  /*1110*/  ULDC.64 UR4, c[0x0][0x590] ;  /* 0x0001640000047ab9 */ /* 0x000fe40000000a00 */
[----:B------:R-:W-:-:S04]  /*1120*/  ISETP.NE.U32.AND P0, PT, RZ, UR4, PT ;  /* 0x00000004ff007c0c */ /* 0x000fc8000bf05070 */
[----:B------:R-:W-:-:S13]  /*1130*/  ISETP.NE.AND.EX P0, PT, RZ, UR5, PT, P0 ;  /* 0x00000005ff007c0c */ /* 0x000fda000bf05300 */
[----:B------:R-:W-:Y:S05]  /*1140*/  @!P0 BRA `(.L_x_16) ;  /* 0x00000000000c8947 */ /* 0x000fea0003800000 */
[----:B------:R-:W0:Y:S02]  /*1150*/  LDC.64 R12, c[0x0][0x590] ;  /* 0x00016400ff0c7b82 */ /* 0x000e240000000a00 */
[----:B01----:R1:W5:Y:S01]  /*1160*/  LDG.E R9, desc[UR16][R12.64] ;  /* 0x000000100c097981 */ /* 0x003362000c1e1900 */
[----:B------:R-:W-:Y:S05]  /*1170*/  BRA `(.L_x_15) ;  /* 0x0000000000047947 */ /* 0x000fea0003800000 */
.L_x_16:
[----:B01----:R-:W3:Y:S02]  /*1180*/  LDC R9, c[0x0][0x584] ;  /* 0x00016100ff097b82 */ /* 0x003ee40000000800 */
.L_x_15:
[----:B------:R-:W-:-:S13]  /*1190*/  LOP3.LUT P0, RZ, R14, 0xff, RZ, 0xc0, !PT ;  /* 0x000000ff0eff7812 */ /* 0x000fda000780c0ff */
[----:B------:R-:W-:Y:S05]  /*11a0*/  @!P0 EXIT ;  /* 0x000000000000894d */ /* 0x000fea0003800000 */
[----:B------:R-:W-:Y:S01]  /*11b0*/  ULDC UR4, c[0x0][0x28c] ;  /* 0x0000a30000047ab9 */ /* 0x000fe20000000800 */
[----:B------:R-:W-:Y:S01]  /*11c0*/  LOP3.LUT R142, R4, 0x1, RZ, 0xfc, !PT ;  /* 0x00000001048e7812 */ /* 0x000fe200078efcff */
[----:B------:R-:W-:-:S04]  /*11d0*/  UIADD3 UR4, UR4, 0x7f, URZ ;  /* 0x0000007f04047890 */ /* 0x000fc8000fffe03f */
[----:B------:R-:W-:-:S04]  /*11e0*/  USHF.R.S32.HI UR5, URZ, 0x1f, UR4 ;  /* 0x0000001f3f057899 */ /* 0x000fc80008011404 */
[----:B------:R-:W-:-:S03]  /*11f0*/  ULEA.HI UR5, UR5, UR4, URZ, 0x7 ;  /* 0x0000000405057291 */ /* 0x000fc6000f8f383f */
[----:B------:R-:W-:Y:S01]  /*1200*/  UMOV UR4, URZ ;  /* 0x0000003f00047c82 */ /* 0x000fe20008000000 */
[----:B------:R-:W-:-:S03]  /*1210*/  USHF.R.S32.HI UR9, URZ, 0x7, UR5 ;  /* 0x000000073f097899 */ /* 0x000fc60008011405 */
[----:B------:R-:W-:-:S09]  /*1220*/  UMOV UR5, URZ ;  /* 0x0000003f00057c82 */ /* 0x000fd20008000000 */
.L_x_171:
[----:B01----:R-:W-:Y:S01]  /*1230*/  LOP3.LUT R12, R0, 0x80, RZ, 0xc0, !PT ;  /* 0x00000080000c7812 */ /* 0x003fe200078ec0ff */
[----:B------:R-:W0:Y:S01]  /*1240*/  S2UR UR13, SR_CgaCtaId ;  /* 0x00000000000d79c3 */ /* 0x000e220000008800 */
[----:B------:R-:W-:Y:S01]  /*1250*/  UMOV UR12, 0x400 ;  /* 0x00000400000c7882 */ /* 0x000fe20000000000 */
[----:B------:R-:W-:Y:S01]  /*1260*/  UMOV UR6, URZ ;  /* 0x0000003f00067c82 */ /* 0x000fe20008000000 */
[----:B------:R-:W-:Y:S01]  /*1270*/  SHF.R.U32.HI R12, RZ, 0x7, R12 ;  /* 0x00000007ff0c7819 */ /* 0x000fe2000001160c */
[----:B------:R-:W-:Y:S01]  /*1280*/  UMOV UR7, URZ ;  /* 0x0000003f00077c82 */ /* 0x000fe20008000000 */
[----:B------:R-:W-:Y:S01]  /*1290*/  UMOV UR18, UR5 ;  /* 0x0000000500127c82 */ /* 0x000fe20008000000 */
[----:B------:R-:W-:Y:S02]  /*12a0*/  CS2R R16, SRZ ;  /* 0x0000000000107805 */ /* 0x000fe4000001ff00 */
[----:B------:R-:W-:Y:S01]  /*12b0*/  CS2R R14, SRZ ;  /* 0x00000000000e7805 */ /* 0x000fe2000001ff00 */
[----:B------:R-:W1:Y:S01]  /*12c0*/  LDC R13, c[0x0][0x28c] ;  /* 0x0000a300ff0d7b82 */ /* 0x000e620000000800 */
[----:B------:R-:W4:Y:S01]  /*12d0*/  SHFL.IDX PT, R12, R12, RZ, 0x1f ;  /* 0x00001fff0c0c7589 */ /* 0x000f2200000e0000 */
[----:B------:R-:W-:-:S02]  /*12e0*/  CS2R R18, SRZ ;  /* 0x0000000000127805 */ /* 0x000fc4000001ff00 */
[----:B------:R-:W-:Y:S02]  /*12f0*/  CS2R R20, SRZ ;  /* 0x0000000000147805 */ /* 0x000fe4000001ff00 */
[----:B------:R-:W-:Y:S02]  /*1300*/  CS2R R22, SRZ ;  /* 0x0000000000167805 */ /* 0x000fe4000001ff00 */
[----:B------:R-:W-:Y:S02]  /*1310*/  CS2R R88, SRZ ;  /* 0x0000000000587805 */ /* 0x000fe4000001ff00 */
[----:B------:R-:W-:Y:S02]  /*1320*/  CS2R R90, SRZ ;  /* 0x00000000005a7805 */ /* 0x000fe4000001ff00 */
[----:B------:R-:W-:Y:S02]  /*1330*/  CS2R R94, SRZ ;  /* 0x00000000005e7805 */ /* 0x000fe4000001ff00 */
        /* <DEDUP_REMOVED lines=16> */
[----:B-1----:R-:W-:Y:S02]  /*1440*/  ISETP.GE.AND P0, PT, R13, 0x1, PT ;  /* 0x000000010d00780c */ /* 0x002fe40003f06270 */
[----:B------:R-:W-:Y:S02]  /*1450*/  CS2R R126, SRZ ;  /* 0x00000000007e7805 */ /* 0x000fe4000001ff00 */
[----:B----4-:R-:W-:-:S02]  /*1460*/  R2UR UR8, R12 ;  /* 0x000000000c0872ca */ /* 0x010fc400000e0000 */
[----:B------:R-:W-:Y:S02]  /*1470*/  CS2R R128, SRZ ;  /* 0x0000000000807805 */ /* 0x000fe4000001ff00 */
[----:B------:R-:W-:Y:S02]  /*1480*/  CS2R R130, SRZ ;  /* 0x0000000000827805 */ /* 0x000fe4000001ff00 */
[----:B------:R-:W-:Y:S02]  /*1490*/  CS2R R132, SRZ ;  /* 0x0000000000847805 */ /* 0x000fe4000001ff00 */
[----:B------:R-:W-:Y:S02]  /*14a0*/  CS2R R134, SRZ ;  /* 0x0000000000867805 */ /* 0x000fe4000001ff00 */
[----:B------:R-:W-:Y:S02]  /*14b0*/  CS2R R136, SRZ ;  /* 0x0000000000887805 */ /* 0x000fe4000001ff00 */
[----:B------:R-:W-:Y:S01]  /*14c0*/  CS2R R138, SRZ ;  /* 0x00000000008a7805 */ /* 0x000fe2000001ff00 */
[----:B------:R-:W-:Y:S01]  /*14d0*/  IMAD.MOV.U32 R141, RZ, RZ, RZ ;  /* 0x000000ffff8d7224 */ /* 0x000fe200078e00ff */
[----:B------:R-:W-:Y:S01]  /*14e0*/  CS2R R24, SRZ ;  /* 0x0000000000187805 */ /* 0x000fe2000001ff00 */
[----:B------:R-:W-:Y:S01]  /*14f0*/  IMAD.MOV.U32 R143, RZ, RZ, RZ ;  /* 0x000000ffff8f7224 */ /* 0x000fe200078e00ff */
[----:B---3--:R-:W-:Y:S01]  /*1500*/  CS2R R26, SRZ ;  /* 0x00000000001a7805 */ /* 0x008fe2000001ff00 */
[----:B------:R-:W-:Y:S01]  /*1510*/  IMAD.U32 R144, RZ, RZ, UR4 ;  /* 0x00000004ff907e24 */ /* 0x000fe2000f8e00ff */
[----:B------:R-:W-:Y:S01]  /*1520*/  CS2R R28, SRZ ;  /* 0x00000000001c7805 */ /* 0x000fe2000001ff00 */
[----:B------:R-:W-:Y:S01]  /*1530*/  ULEA.HI UR10, UR8, UR8, URZ, 0x1 ;  /* 0x00000008080a7291 */ /* 0x000fe2000f8f083f */
[----:B------:R-:W-:-:S02]  /*1540*/  CS2R R30, SRZ ;  /* 0x00000000001e7805 */ /* 0x000fc4000001ff00 */
[----:B------:R-:W-:Y:S02]  /*1550*/  CS2R R32, SRZ ;  /* 0x0000000000207805 */ /* 0x000fe4000001ff00 */
[----:B------:R-:W-:Y:S01]  /*1560*/  CS2R R34, SRZ ;  /* 0x0000000000227805 */ /* 0x000fe2000001ff00 */
[----:B------:R-:W-:Y:S01]  /*1570*/  ULOP3.LUT UR11, UR10, 0x7fffe, URZ, 0xc0, !UPT ;  /* 0x0007fffe0a0b7892 */ /* 0x000fe2000f8ec03f */
[----:B------:R-:W-:Y:S01]  /*1580*/  CS2R R36, SRZ ;  /* 0x0000000000247805 */ /* 0x000fe2000001ff00 */
[----:B0-----:R-:W-:Y:S01]  /*1590*/  ULEA UR10, UR13, UR12, 0x18 ;  /* 0x0000000c0d0a7291 */ /* 0x001fe2000f8ec03f */
[----:B------:R-:W-:Y:S01]  /*15a0*/  CS2R R38, SRZ ;  /* 0x0000000000267805 */ /* 0x000fe2000001ff00 */
[----:B------:R-:W-:Y:S01]  /*15b0*/  UIADD3 UR11, UR8, -UR11, URZ ;  /* 0x8000000b080b7290 */ /* 0x000fe2000fffe03f */
[----:B------:R-:W-:Y:S02]  /*15c0*/  CS2R R40, SRZ ;  /* 0x0000000000287805 */ /* 0x000fe4000001ff00 */
[----:B------:R-:W-:Y:S01]  /*15d0*/  CS2R R42, SRZ ;  /* 0x00000000002a7805 */ /* 0x000fe2000001ff00 */
[----:B------:R-:W-:Y:S01]  /*15e0*/  UMOV UR8, URZ ;  /* 0x0000003f00087c82 */ /* 0x000fe20008000000 */
[----:B------:R-:W-:Y:S01]  /*15f0*/  ULEA UR11, UR11, UR10, 0xd ;  /* 0x0000000a0b0b7291 */ /* 0x000fe2000f8e683f */
[----:B------:R-:W-:-:S02]  /*1600*/  CS2R R44, SRZ ;  /* 0x00000000002c7805 */ /* 0x000fc4000001ff00 */
[----:B------:R-:W-:Y:S02]  /*1610*/  CS2R R46, SRZ ;  /* 0x00000000002e7805 */ /* 0x000fe4000001ff00 */
[----:B------:R-:W-:Y:S01]  /*1620*/  CS2R R48, SRZ ;  /* 0x0000000000307805 */ /* 0x000fe2000001ff00 */
[----:B------:R-:W-:Y:S01]  /*1630*/  UIADD3 UR11, UR11, 0x180, URZ ;  /* 0x000001800b0b7890 */ /* 0x000fe2000fffe03f */
[----:B------:R-:W-:Y:S02]  /*1640*/  CS2R R50, SRZ ;  /* 0x0000000000327805 */ /* 0x000fe4000001ff00 */
[----:B------:R-:W-:Y:S02]  /*1650*/  CS2R R52, SRZ ;  /* 0x0000000000347805 */ /* 0x000fe4000001ff00 */
[----:B------:R-:W-:Y:S01]  /*1660*/  CS2R R54, SRZ ;  /* 0x0000000000367805 */ /* 0x000fe2000001ff00 */
[----:B------:R-:W-:Y:S01]  /*1670*/  USHF.R.U32.HI UR11, URZ, 0x4, UR11 ;  /* 0x000000043f0b7899 */ /* 0x000fe2000801160b */
[----:B------:R-:W-:-:S02]  /*1680*/  CS2R R56, SRZ ;  /* 0x0000000000387805 */ /* 0x000fc4000001ff00 */
[----:B------:R-:W-:Y:S02]  /*1690*/  CS2R R58, SRZ ;  /* 0x00000000003a7805 */ /* 0x000fe4000001ff00 */
[----:B------:R-:W-:Y:S01]  /*16a0*/  CS2R R60, SRZ ;  /* 0x00000000003c7805 */ /* 0x000fe2000001ff00 */
[----:B------:R-:W-:Y:S01]  /*16b0*/  ULOP3.LUT UR11, UR11, 0x3fff, URZ, 0xc0, !UPT ;  /* 0x00003fff0b0b7892 */ /* 0x000fe2000f8ec03f */
        /* <DEDUP_REMOVED lines=12> */
[----:B------:R-:W-:Y:S01]  /*1780*/  CS2R R86, SRZ ;  /* 0x0000000000567805 */ /* 0x000fe2000001ff00 */
[----:B------:R-:W-:Y:S06]  /*1790*/  @!P0 BRA `(.L_x_17) ;  /* 0x0000000800608947 */ /* 0x000fec0003800000 */
[----:B------:R-:W-:-:S13]  /*17a0*/  ISETP.NE.AND P1, PT, R142, 0x3, PT ;  /* 0x000000038e00780c */ /* 0x000fda0003f25270 */
[----:B------:R-:W-:Y:S05]  /*17b0*/  @!P1 BRA `(.L_x_18) ;  /* 0x0000000000049947 */ /* 0x000fea0003800000 */
[----:B------:R-:W-:Y:S01]  /*17c0*/  BPT.TRAP 0x1 ;  /* 0x000000040000795c */ /* 0x000fe20000300000 */
.L_x_18:
[----:B------:R-:W-:Y:S01]  /*17d0*/  ULEA UR6, UR5, UR10, 0x3 ;  /* 0x0000000a05067291 */ /* 0x000fe2000f8e183f */
[----:B------:R-:W-:-:S05]  /*17e0*/  IMAD.U32 R12, RZ, RZ, UR4 ;  /* 0x00000004ff0c7e24 */ /* 0x000fca000f8e00ff */
[----:B------:R-:W-:-:S04]  /*17f0*/  SHF.L.U32 R12, R12, 0x1f, RZ ;  /* 0x0000001f0c0c7819 */ /* 0x000fc800000006ff */
[----:B------:R0:W1:Y:S01]  /*1800*/  SYNCS.PHASECHK.TRANS64.TRYWAIT P0, [UR6], R12 ;  /* 0x0000000cff0075a7 */ /* 0x0000620008000146 */
[----:B------:R-:W-:Y:S05]  /*1810*/  @!P1 BRA `(.L_x_19) ;  /* 0x0000000000049947 */ /* 0x000fea0003800000 */
[----:B------:R-:W-:Y:S01]  /*1820*/  BPT.TRAP 0x1 ;  /* 0x000000040000795c */ /* 0x000fe20000300000 */
.L_x_19:
[----:B-1----:R-:W-:Y:S05]  /*1830*/  @P0 BRA `(.L_x_20) ;  /* 0x0000000000080947 */ /* 0x002fea0003800000 */
[----:B------:R-:W1:Y:S02]  /*1840*/  SYNCS.PHASECHK.TRANS64.TRYWAIT P0, [UR6], R12 ;  /* 0x0000000cff0075a7 */ /* 0x000e640008000146 */
[----:B-1----:R-:W-:Y:S05]  /*1850*/  @!P0 BRA `(.L_x_21) ;  /* 0x00000080000c8947 */ /* 0x002fea0003800000 */
.L_x_20:
[----:B------:R-:W-:Y:S01]  /*1860*/  UIADD3 UR6, UR10, 0x1c180, URZ ;  /* 0x0001c1800a067890 */ /* 0x000fe2000fffe03f */
[----:B------:R-:W-:Y:S01]  /*1870*/  WARPGROUP.ARRIVE ;  /* 0x00000000000079c5 */ /* 0x000fe20000000000 */
[----:B------:R-:W-:Y:S01]  /*1880*/  ULOP3.LUT UR8, UR11, 0x10000, URZ, 0xfc, !UPT ;  /* 0x000100000b087892 */ /* 0x000fe2000f8efc3f */
[----:B------:R-:W-:Y:S01]  /*1890*/  CS2R R16, SRZ ;  /* 0x0000000000107805 */ /* 0x000fe2000001ff00 */
[----:B------:R-:W-:Y:S01]  /*18a0*/  USHF.R.U32.HI UR6, URZ, 0x4, UR6 ;  /* 0x000000043f067899 */ /* 0x000fe20008011606 */
[----:B------:R-:W-:Y:S01]  /*18b0*/  CS2R R14, SRZ ;  /* 0x00000000000e7805 */ /* 0x000fe2000001ff00 */
[----:B------:R-:W-:Y:S01]  /*18c0*/  UMOV UR13, 0x40000040 ;  /* 0x40000040000d7882 */ /* 0x000fe20000000000 */
[----:B------:R-:W-:Y:S01]  /*18d0*/  UMOV UR15, 0x40000040 ;  /* 0x40000040000f7882 */ /* 0x000fe20000000000 */
[----:B------:R-:W-:Y:S01]  /*18e0*/  ULOP3.LUT UR6, UR6, 0x3fff, URZ, 0xc0, !UPT ;  /* 0x00003fff06067892 */ /* 0x000fe2000f8ec03f */
[----:B------:R-:W-:Y:S02]  /*18f0*/  CS2R R18, SRZ ;  /* 0x0000000000127805 */ /* 0x000fe4000001ff00 */
[----:B------:R-:W-:-:S02]  /*1900*/  CS2R R20, SRZ ;  /* 0x0000000000147805 */ /* 0x000fc4000001ff00 */
[----:B------:R-:W-:Y:S01]  /*1910*/  CS2R R22, SRZ ;  /* 0x0000000000167805 */ /* 0x000fe2000001ff00 */
[----:B------:R-:W-:Y:S01]  /*1920*/  ULOP3.LUT UR7, UR6, 0x10000, URZ, 0xfc, !UPT ;  /* 0x0001000006077892 */ /* 0x000fe2000f8efc3f */
[----:B------:R-:W-:Y:S01]  /*1930*/  CS2R R88, SRZ ;  /* 0x0000000000587805 */ /* 0x000fe2000001ff00 */
[----:B------:R-:W-:Y:S01]  /*1940*/  ULEA UR6, UR5, UR8, 0xa ;  /* 0x0000000805067291 */ /* 0x000fe2000f8e503f */
[----:B------:R-:W-:Y:S01]  /*1950*/  CS2R R90, SRZ ;  /* 0x00000000005a7805 */ /* 0x000fe2000001ff00 */
[----:B------:R-:W-:Y:S01]  /*1960*/  ULEA UR7, UR5, UR7, 0xa ;  /* 0x0000000705077291 */ /* 0x000fe2000f8e503f */
[----:B------:R-:W-:Y:S02]  /*1970*/  CS2R R94, SRZ ;  /* 0x00000000005e7805 */ /* 0x000fe4000001ff00 */
[----:B------:R-:W-:Y:S02]  /*1980*/  CS2R R92, SRZ ;  /* 0x00000000005c7805 */ /* 0x000fe4000001ff00 */
[----:B------:R-:W-:-:S02]  /*1990*/  CS2R R96, SRZ ;  /* 0x0000000000607805 */ /* 0x000fc4000001ff00 */
[----:B------:R-:W-:Y:S01]  /*19a0*/  CS2R R98, SRZ ;  /* 0x0000000000627805 */ /* 0x000fe2000001ff00 */
[----:B------:R-:W-:Y:S01]  /*19b0*/  UMOV UR12, UR6 ;  /* 0x00000006000c7c82 */ /* 0x000fe20008000000 */
[----:B------:R-:W-:Y:S01]  /*19c0*/  CS2R R100, SRZ ;  /* 0x0000000000647805 */ /* 0x000fe2000001ff00 */
[----:B------:R-:W-:Y:S01]  /*19d0*/  UMOV UR14, UR7 ;  /* 0x00000007000e7c82 */ /* 0x000fe20008000000 */
[----:B------:R-:W-:Y:S01]  /*19e0*/  CS2R R102, SRZ ;  /* 0x0000000000667805 */ /* 0x000fe2000001ff00 */
[----:B------:R-:W-:Y:S01]  /*19f0*/  QGMMA.64x128x32.F32.E4M3.E4M3 R24, gdesc[UR12], RZ, !UPT ;  /* 0x01e000000c1879f3 */ /* 0x000fe2000c7008ff */
[----:B------:R-:W-:Y:S01]  /*1a00*/  UIADD3 UR12, UR6, 0x2, URZ ;  /* 0x00000002060c7890 */ /* 0x000fe2000fffe03f */
[----:B------:R-:W-:Y:S01]  /*1a10*/  CS2R R104, SRZ ;  /* 0x0000000000687805 */ /* 0x000fe2000001ff00 */
[----:B------:R-:W-:Y:S01]  /*1a20*/  UIADD3 UR14, UR7, 0x2, URZ ;  /* 0x00000002070e7890 */ /* 0x000fe2000fffe03f */
[----:B------:R-:W-:Y:S01]  /*1a30*/  CS2R R106, SRZ ;  /* 0x00000000006a7805 */ /* 0x000fe2000001ff00 */
[----:B------:R-:W-:Y:S01]  /*1a40*/  UMOV UR13, 0x40000040 ;  /* 0x40000040000d7882 */ /* 0x000fe20000000000 */
[----:B------:R-:W-:Y:S01]  /*1a50*/  UMOV UR15, 0x40000040 ;  /* 0x40000040000f7882 */ /* 0x000fe20000000000 */
        /* <DEDUP_REMOVED lines=16> */
[----:B------:R-:W-:Y:S02]  /*1b60*/  IMAD.MOV.U32 R141, RZ, RZ, RZ ;  /* 0x000000ffff8d7224 */ /* 0x000fe400078e00ff */
[----:B------:R-:W-:Y:S01]  /*1b70*/  IMAD.MOV.U32 R143, RZ, RZ, RZ ;  /* 0x000000ffff8f7224 */ /* 0x000fe200078e00ff */
[----:B------:R-:W-:Y:S01]  /*1b80*/  QGMMA.64x128x32.F32.E4M3.E4M3 R24, gdesc[UR12], R24 ;  /* 0x01e000000c1879f3 */ /* 0x000fe20008700818 */
[----:B------:R-:W-:Y:S02]  /*1b90*/  UIADD3 UR12, UR6, 0x4, URZ ;  /* 0x00000004060c7890 */ /* 0x000fe4000fffe03f */
[----:B------:R-:W-:Y:S01]  /*1ba0*/  UIADD3 UR14, UR7, 0x4, URZ ;  /* 0x00000004070e7890 */ /* 0x000fe2000fffe03f */
[----:B------:R-:W-:Y:S01]  /*1bb0*/  UMOV UR13, 0x40000040 ;  /* 0x40000040000d7882 */ /* 0x000fe20000000000 */
[----:B------:R-:W-:-:S07]  /*1bc0*/  UMOV UR15, 0x40000040 ;  /* 0x40000040000f7882 */ /* 0x000fce0000000000 */
[----:B------:R-:W-:Y:S01]  /*1bd0*/  QGMMA.64x128x32.F32.E4M3.E4M3 R24, gdesc[UR12], R24 ;  /* 0x01e000000c1879f3 */ /* 0x000fe20008700818 */
[----:B------:R-:W-:Y:S02]  /*1be0*/  UIADD3 UR14, UR7, 0x6, URZ ;  /* 0x00000006070e7890 */ /* 0x000fe4000fffe03f */
[----:B------:R-:W-:Y:S01]  /*1bf0*/  UIADD3 UR12, UR6, 0x6, URZ ;  /* 0x00000006060c7890 */ /* 0x000fe2000fffe03f */
[----:B------:R-:W-:Y:S01]  /*1c00*/  ULDC UR7, c[0x0][0x50c] ;  /* 0x0001430000077ab9 */ /* 0x000fe20000000800 */
[----:B------:R-:W-:Y:S01]  /*1c10*/  UMOV UR13, 0x40000040 ;  /* 0x40000040000d7882 */ /* 0x000fe20000000000 */
[----:B------:R-:W-:Y:S01]  /*1c20*/  UISETP.NE.AND UP0, UPT, UR7, 0x4, UPT ;  /* 0x000000040700788c */ /* 0x000fe2000bf05270 */
[----:B------:R-:W-:Y:S01]  /*1c30*/  UMOV UR15, 0x40000040 ;  /* 0x40000040000f7882 */ /* 0x000fe20000000000 */
[----:B------:R-:W-:Y:S02]  /*1c40*/  UMOV UR6, 0x4 ;  /* 0x0000000400067882 */ /* 0x000fe40000000000 */
[----:B------:R-:W-:-:S06]  /*1c50*/  USEL UR7, URZ, 0x1, UP0 ;  /* 0x000000013f077887 */ /* 0x000fcc0008000000 */
[----:B------:R-:W-:Y:S01]  /*1c60*/  ISETP.NE.AND P0, PT, RZ, UR7, PT ;  /* 0x00000007ff007c0c */ /* 0x000fe2000bf05270 */
[----:B------:R-:W-:-:S12]  /*1c70*/  QGMMA.64x128x32.F32.E4M3.E4M3 R24, gdesc[UR12], R24, gsb0 ;  /* 0x01e000000c1879f3 */ /* 0x000fd80008000818 */
[----:B------:R-:W-:Y:S05]  /*1c80*/  @!P0 BRA `(.L_x_22) ;  /* 0x0000000400088947 */ /* 0x000fea0003800000 */
[----:B------:R-:W-:Y:S02]  /*1c90*/  WARPGROUP.DEPBAR.LE gsb0, 0x0 ;  /* 0x00008000000079c5 */ /* 0x000fe40000010000 */
[----:B------:R-:W-:-:S01]  /*1ca0*/  FADD R143, RZ, R24 ;  /* 0x00000018ff8f7221 */ /* 0x000fc20000000000 */
[----:B------:R-:W-:Y:S01]  /*1cb0*/  FADD R138, RZ, R25 ;  /* 0x00000019ff8a7221 */ /* 0x000fe20000000000 */
        /* <DEDUP_REMOVED lines=62> */
[----:B------:R-:W-:-:S06]  /*20a0*/  UMOV UR6, URZ ;  /* 0x0000003f00067c82 */ /* 0x000fcc0008000000 */
.L_x_22:
[----:B------:R-:W-:-:S04]  /*20b0*/  UIADD3 UR18, UR5, 0x1, URZ ;  /* 0x0000000105127890 */ /* 0x000fc8000fffe03f */
[----:B------:R-:W-:-:S04]  /*20c0*/  UISETP.NE.AND UP0, UPT, UR18, 0x7, UPT ;  /* 0x000000071200788c */ /* 0x000fc8000bf05270 */
[----:B------:R-:W-:Y:S02]  /*20d0*/  USEL UR8, URZ, 0x1, UP0 ;  /* 0x000000013f087887 */ /* 0x000fe40008000000 */
[----:B------:R-:W-:Y:S02]  /*20e0*/  USEL UR18, UR18, URZ, UP0 ;  /* 0x0000003f12127287 */ /* 0x000fe40008000000 */
[----:B------:R-:W-:-:S06]  /*20f0*/  ULOP3.LUT UR8, UR4, UR8, URZ, 0x3c, !UPT ;  /* 0x0000000804087292 */ /* 0x000fcc000f8e3c3f */
[----:B------:R-:W-:Y:S01]  /*2100*/  IMAD.U32 R144, RZ, RZ, UR8 ;  /* 0x00000008ff907e24 */ /* 0x000fe2000f8e00ff */
[----:B------:R-:W-:-:S06]  /*2110*/  UMOV UR8, 0x1 ;  /* 0x0000000100087882 */ /* 0x000fcc0000000000 */
.L_x_17:
[----:B------:R-:W-:-:S04]  /*2120*/  UISETP.LT.AND UP0, UPT, UR9, 0x1, UPT ;  /* 0x000000010900788c */ /* 0x000fc8000bf01270 */
[----:B------:R-:W-:-:S04]  /*2130*/  USEL UR12, UR9, 0x1, UP0 ;  /* 0x00000001090c7887 */ /* 0x000fc80008000000 */
[----:B------:R-:W-:-:S04]  /*2140*/  UIADD3 UR12, UR9, -UR12, URZ ;  /* 0x8000000c090c7290 */ /* 0x000fc8000fffe03f */
[----:B------:R-:W-:-:S06]  /*2150*/  UISETP.GE.AND UP0, UPT, UR12, 0x1, UPT ;  /* 0x000000010c00788c */ /* 0x000fcc000bf06270 */
[----:B------:R-:W-:-:S13]  /*2160*/  PLOP3.LUT P0, PT, PT, PT, UP0, 0x80, 0x0 ;  /* 0x000000000000781c */ /* 0x000fda0003f0f008 */
[----:B------:R-:W-:Y:S05]  /*2170*/  @!P0 BRA `(.L_x_23) ;  /* 0x0000000800388947 */ /* 0x000fea0003800000 */
[----:B01----:R-:W-:Y:S01]  /*2180*/  IMAD.U32 R12, RZ, RZ, UR12 ;  /* 0x0000000cff0c7e24 */ /* 0x003fe2000f8e00ff */
[----:B------:R-:W-:Y:S01]  /*2190*/  ULDC UR19, c[0x0][0x50c] ;  /* 0x0001430000137ab9 */ /* 0x000fe20000000800 */
[----:B------:R-:W-:-:S07]  /*21a0*/  IMAD.U32 R13, RZ, RZ, UR5 ;  /* 0x00000005ff0d7e24 */ /* 0x000fce000f8e00ff */
.L_x_31:
[----:B------:R-:W-:-:S13]  /*21b0*/  ISETP.NE.AND P1, PT, R142, 0x3, PT ;  /* 0x000000038e00780c */ /* 0x000fda0003f25270 */
[----:B------:R-:W-:Y:S05]  /*21c0*/  @!P1 BRA `(.L_x_24) ;  /* 0x0000000000049947 */ /* 0x000fea0003800000 */
[----:B------:R-:W-:Y:S01]  /*21d0*/  BPT.TRAP 0x1 ;  /* 0x000000040000795c */ /* 0x000fe20000300000 */
.L_x_24:
[----:B------:R-:W0:Y:S01]  /*21e0*/  S2UR UR12, SR_CgaCtaId ;  /* 0x00000000000c79c3 */ /* 0x000e220000008800 */
[----:B------:R-:W-:Y:S01]  /*21f0*/  UMOV UR10, 0x400 ;  /* 0x00000400000a7882 */ /* 0x000fe20000000000 */
[----:B------:R-:W-:Y:S01]  /*2200*/  SHF.L.U32 R140, R144, 0x1f, RZ ;  /* 0x0000001f908c7819 */ /* 0x000fe200000006ff */
[----:B0-----:R-:W-:-:S04]  /*2210*/  ULEA UR10, UR12, UR10, 0x18 ;  /* 0x0000000a0c0a7291 */ /* 0x001fc8000f8ec03f */
[----:B------:R-:W-:-:S09]  /*2220*/  ULEA UR12, UR18, UR10, 0x3 ;  /* 0x0000000a120c7291 */ /* 0x000fd2000f8e183f */
[----:B------:R0:W1:Y:S01]  /*2230*/  SYNCS.PHASECHK.TRANS64.TRYWAIT P0, [UR12], R140 ;  /* 0x0000008cff0075a7 */ /* 0x000062000800014c */
[----:B------:R-:W-:Y:S05]  /*2240*/  @!P1 BRA `(.L_x_25) ;  /* 0x0000000000049947 */ /* 0x000fea0003800000 */
[----:B------:R-:W-:Y:S01]  /*2250*/  BPT.TRAP 0x1 ;  /* 0x000000040000795c */ /* 0x000fe20000300000 */
.L_x_25:
[----:B-1----:R-:W-:Y:S05]  /*2260*/  @P0 BRA `(.L_x_26) ;  /* 0x0000000000080947 */ /* 0x002fea0003800000 */
[----:B------:R-:W1:Y:S02]  /*2270*/  SYNCS.PHASECHK.TRANS64.TRYWAIT P0, [UR12], R140 ;  /* 0x0000008cff0075a7 */ /* 0x000e64000800014c */
[----:B-1----:R-:W-:Y:S05]  /*2280*/  @!P0 BRA `(.L_x_27) ;  /* 0x0000007400988947 */ /* 0x002fea0003800000 */
.L_x_26:
[----:B------:R-:W-:Y:S01]  /*2290*/  UIADD3 UR12, UR10, 0x1c180, URZ ;  /* 0x0001c1800a0c7890 */ /* 0x000fe2000fffe03f */
[----:B------:R-:W-:Y:S01]  /*22a0*/  WARPGROUP.ARRIVE ;  /* 0x00000000000079c5 */ /* 0x000fe20000000000 */
[----:B------:R-:W-:Y:S02]  /*22b0*/  UISETP.NE.AND UP0, UPT, UR7, URZ, UPT ;  /* 0x0000003f0700728c */ /* 0x000fe4000bf05270 */
[----:B------:R-:W-:Y:S02]  /*22c0*/  USHF.R.U32.HI UR12, URZ, 0x4, UR12 ;  /* 0x000000043f0c7899 */ /* 0x000fe4000801160c */
[----:B------:R-:W-:Y:S02]  /*22d0*/  USEL UR8, UR8, URZ, !UP0 ;  /* 0x0000003f08087287 */ /* 0x000fe4000c000000 */
[----:B------:R-:W-:Y:S02]  /*22e0*/  ULOP3.LUT UR12, UR12, 0x3fff, URZ, 0xc0, !UPT ;  /* 0x00003fff0c0c7892 */ /* 0x000fe4000f8ec03f */
[----:B------:R-:W-:-:S02]  /*22f0*/  UISETP.NE.U32.AND UP0, UPT, UR8, URZ, UPT ;  /* 0x0000003f0800728c */ /* 0x000fc4000bf05070 */
[----:B------:R-:W-:Y:S02]  /*2300*/  ULOP3.LUT UR7, UR11, 0x10000, URZ, 0xfc, !UPT ;  /* 0x000100000b077892 */ /* 0x000fe4000f8efc3f */
[----:B------:R-:W-:Y:S02]  /*2310*/  ULOP3.LUT UR8, UR12, 0x10000, URZ, 0xfc, !UPT ;  /* 0x000100000c087892 */ /* 0x000fe4000f8efc3f */
[----:B------:R-:W-:Y:S02]  /*2320*/  ULEA UR7, UR18, UR7, 0xa ;  /* 0x0000000712077291 */ /* 0x000fe4000f8e503f */
[----:B------:R-:W-:Y:S01]  /*2330*/  ULEA UR8, UR18, UR8, 0xa ;  /* 0x0000000812087291 */ /* 0x000fe2000f8e503f */
[----:B------:R-:W-:Y:S01]  /*2340*/  UMOV UR13, 0x40000040 ;  /* 0x40000040000d7882 */ /* 0x000fe20000000000 */
[----:B------:R-:W-:Y:S01]  /*2350*/  UMOV UR15, 0x40000040 ;  /* 0x40000040000f7882 */ /* 0x000fe20000000000 */
[----:B------:R-:W-:Y:S02]  /*2360*/  UIADD3 UR6, UR6, 0x4, URZ ;  /* 0x0000000406067890 */ /* 0x000fe4000fffe03f */
[----:B------:R-:W-:-:S02]  /*2370*/  UMOV UR12, UR7 ;  /* 0x00000007000c7c82 */ /* 0x000fc40008000000 */
[----:B------:R-:W-:Y:S02]  /*2380*/  UMOV UR14, UR8 ;  /* 0x00000008000e7c82 */ /* 0x000fe40008000000 */
[----:B------:R-:W-:Y:S01]  /*2390*/  QGMMA.64x128x32.F32.E4M3.E4M3 R24, gdesc[UR12], R24, UP0 ;  /* 0x01e000000c1879f3 */ /* 0x000fe2000bf00818 */
[----:B------:R-:W-:Y:S02]  /*23a0*/  UIADD3 UR12, UR7, 0x2, URZ ;  /* 0x00000002070c7890 */ /* 0x000fe4000fffe03f */
[----:B------:R-:W-:Y:S01]  /*23b0*/  UIADD3 UR14, UR8, 0x2, URZ ;  /* 0x00000002080e7890 */ /* 0x000fe2000fffe03f */
[----:B------:R-:W-:Y:S01]  /*23c0*/  UMOV UR13, 0x40000040 ;  /* 0x40000040000d7882 */ /* 0x000fe20000000000 */
[----:B------:R-:W-:Y:S01]  /*23d0*/  UMOV UR15, 0x40000040 ;  /* 0x40000040000f7882 */ /* 0x000fe20000000000 */
[----:B------:R-:W-:-:S06]  /*23e0*/  UISETP.NE.AND UP0, UPT, UR6, UR19, UPT ;  /* 0x000000130600728c */ /* 0x000fcc000bf05270 */
        /* <DEDUP_REMOVED lines=8> */
[----:B------:R-:W-:Y:S01]  /*2470*/  UMOV UR13, 0x40000040 ;  /* 0x40000040000d7882 */ /* 0x000fe20000000000 */
[----:B------:R-:W-:Y:S01]  /*2480*/  UMOV UR15, 0x40000040 ;  /* 0x40000040000f7882 */ /* 0x000fe20000000000 */
[----:B------:R-:W-:-:S06]  /*2490*/  USEL UR7, URZ, 0x1, UP0 ;  /* 0x000000013f077887 */ /* 0x000fcc0008000000 */
[----:B------:R-:W-:Y:S01]  /*24a0*/  ISETP.NE.AND P0, PT, RZ, UR7, PT ;  /* 0x00000007ff007c0c */ /* 0x000fe2000bf05270 */
[----:B------:R-:W-:Y:S03]  /*24b0*/  QGMMA.64x128x32.F32.E4M3.E4M3 R24, gdesc[UR12], R24, gsb0 ;  /* 0x01e000000c1879f3 */ /* 0x000fe60008000818 */
[----:B------:R-:W-:-:S09]  /*24c0*/  WARPGROUP.DEPBAR.LE gsb0, 0x1 ;  /* 0x00008000000079c5 */ /* 0x000fd20000010100 */
[----:B------:R-:W-:Y:S05]  /*24d0*/  @!P0 BRA `(.L_x_28) ;  /* 0x0000000400088947 */ /* 0x000fea0003800000 */
[----:B------:R-:W-:Y:S02]  /*24e0*/  WARPGROUP.DEPBAR.LE gsb0, 0x0 ;  /* 0x00008000000079c5 */ /* 0x000fe40000010000 */
[----:B------:R-:W-:-:S01]  /*24f0*/  FADD R143, R24, R143 ;  /* 0x0000008f188f7221 */ /* 0x000fc20000000000 */
[----:B------:R-:W-:Y:S01]  /*2500*/  FADD R138, R25, R138 ;  /* 0x0000008a198a7221 */ /* 0x000fe20000000000 */
        /* <DEDUP_REMOVED lines=62> */
[----:B------:R-:W-:-:S06]  /*28f0*/  UMOV UR6, URZ ;  /* 0x0000003f00067c82 */ /* 0x000fcc0008000000 */
.L_x_28:
[----:B------:R-:W-:Y:S05]  /*2900*/  @!P1 BRA `(.L_x_29) ;  /* 0x0000000000049947 */ /* 0x000fea0003800000 */
[----:B------:R-:W-:Y:S01]  /*2910*/  BPT.TRAP 0x1 ;  /* 0x000000040000795c */ /* 0x000fe20000300000 */
.L_x_29:
[----:B------:R-:W-:-:S13]  /*2920*/  ISETP.NE.AND P0, PT, R6, RZ, PT ;  /* 0x000000ff0600720c */ /* 0x000fda0003f05270 */
[----:B01----:R-:W-:-:S05]  /*2930*/  @P0 LEA R140, R13, UR10, 0x3 ;  /* 0x0000000a0d8c0c11 */ /* 0x003fca000f8e18ff */
[----:B------:R-:W-:-:S05]  /*2940*/  @P0 VIADD R140, R140, 0x38 ;  /* 0x000000388c8c0836 */ /* 0x000fca0000000000 */
[----:B------:R-:W-:-:S04]  /*2950*/  @P0 PRMT R140, R5, 0x654, R140 ;  /* 0x00000654058c0816 */ /* 0x000fc8000000008c */
[----:B------:R0:W-:Y:S01]  /*2960*/  @P0 SYNCS.ARRIVE.TRANS64.RED.A1T0 RZ, [R140+URZ], RZ ;  /* 0x000000ff8cff09a7 */ /* 0x0001e2000810043f */
[----:B------:R-:W-:-:S13]  /*2970*/  ISETP.GT.U32.AND P0, PT, R4, 0x1, PT ;  /* 0x000000010400780c */ /* 0x000fda0003f04070 */
[----:B0-----:R-:W-:Y:S05]  /*2980*/  @P0 BRA `(.L_x_30) ;  /* 0x0000000000040947 */ /* 0x001fea0003800000 */
[----:B------:R-:W-:Y:S01]  /*2990*/  BPT.TRAP 0x1 ;  /* 0x000000040000795c */ /* 0x000fe20000300000 */
.L_x_30:
[----:B------:R-:W-:Y:S01]  /*29a0*/  UIADD3 UR18, UR18, 0x1, URZ ;  /* 0x0000000112127890 */ /* 0x000fe2000fffe03f */
[C---:B------:R-:W-:Y:S01]  /*29b0*/  ISETP.GT.AND P1, PT, R12.reuse, 0x1, PT ;  /* 0x000000010c00780c */ /* 0x040fe20003f24270 */
[----:B------:R-:W-:Y:S02]  /*29c0*/  VIADD R13, R13, 0x1 ;  /* 0x000000010d0d7836 */ /* 0x000fe40000000000 */
[----:B------:R-:W-:Y:S01]  /*29d0*/  UISETP.NE.AND UP0, UPT, UR18, 0x7, UPT ;  /* 0x000000071200788c */ /* 0x000fe2000bf05270 */
[----:B------:R-:W-:Y:S02]  /*29e0*/  VIADD R12, R12, 0xffffffff ;  /* 0xffffffff0c0c7836 */ /* 0x000fe40000000000 */
[C---:B------:R-:W-:Y:S01]  /*29f0*/  ISETP.NE.AND P0, PT, R13.reuse, 0x7, PT ;  /* 0x000000070d00780c */ /* 0x040fe20003f05270 */
[----:B------:R-:W-:Y:S02]  /*2a00*/  USEL UR8, URZ, 0x1, UP0 ;  /* 0x000000013f087887 */ /* 0x000fe40008000000 */
[----:B------:R-:W-:Y:S01]  /*2a10*/  USEL UR18, UR18, URZ, UP0 ;  /* 0x0000003f12127287 */ /* 0x000fe20008000000 */
[----:B------:R-:W-:-:S03]  /*2a20*/  SEL R13, R13, RZ, P0 ;  /* 0x000000ff0d0d7207 */ /* 0x000fc60000000000 */
[----:B------:R-:W-:Y:S01]  /*2a30*/  LOP3.LUT R144, R144, UR8, RZ, 0x3c, !PT ;  /* 0x0000000890907c12 */ /* 0x000fe2000f8e3cff */
[----:B------:R-:W-:Y:S01]  /*2a40*/  UMOV UR8, 0x1 ;  /* 0x0000000100087882 */ /* 0x000fe20000000000 */
[----:B------:R-:W-:Y:S06]  /*2a50*/  @P1 BRA `(.L_x_31) ;  /* 0xfffffff400d41947 */ /* 0x000fec000383ffff */
.L_x_23:
[----:B------:R-:W-:Y:S01]  /*2a60*/  UISETP.NE.AND UP0, UPT, UR6, URZ, UPT ;  /* 0x0000003f0600728c */ /* 0x000fe2000bf05270 */
[----:B01----:R-:W0:Y:S03]  /*2a70*/  LDC R12, c[0x0][0x28c] ;  /* 0x0000a300ff0c7b82 */ /* 0x003e260000000800 */
[----:B------:R-:W-:-:S06]  /*2a80*/  USEL UR6, URZ, 0x1, !UP0 ;  /* 0x000000013f067887 */ /* 0x000fcc000c000000 */
[----:B------:R-:W-:Y:S02]  /*2a90*/  ISETP.NE.AND P0, PT, RZ, UR6, PT ;  /* 0x00000006ff007c0c */ /* 0x000fe4000bf05270 */
[----:B0-----:R-:W-:-:S11]  /*2aa0*/  ISETP.GE.AND P1, PT, R12, 0x1, PT ;  /* 0x000000010c00780c */ /* 0x001fd60003f26270 */
[----:B------:R-:W-:Y:S05]  /*2ab0*/  @!P0 BRA `(.L_x_32) ;  /* 0x0000000400048947 */ /* 0x000fea0003800000 */
[----:B------:R-:W-:Y:S02]  /*2ac0*/  WARPGROUP.DEPBAR.LE gsb0, 0x0 ;  /* 0x00008000000079c5 */ /* 0x000fe40000010000 */
[----:B------:R-:W-:Y:S01]  /*2ad0*/  FADD R143, R24, R143 ;  /* 0x0000008f188f7221 */ /* 0x000fe20000000000 */
        /* <DEDUP_REMOVED lines=62> */
[----:B------:R-:W-:-:S07]  /*2ec0*/  FADD R16, R16, R87 ;  /* 0x0000005710107221 */ /* 0x000fce0000000000 */
.L_x_32:
[----:B------:R-:W-:Y:S02]  /*2ed0*/  WARPGROUP.DEPBAR.LE gsb0, 0x0 ;  /* 0x00008000000079c5 */ /* 0x000fe40000010000 */
[----:B------:R-:W-:Y:S05]  /*2ee0*/  @!P1 BRA `(.L_x_33) ;  /* 0x00000000005c9947 */ /* 0x000fea0003800000 */
[----:B------:R-:W-:-:S13]  /*2ef0*/  ISETP.NE.AND P0, PT, R142, 0x3, PT ;  /* 0x000000038e00780c */ /* 0x000fda0003f05270 */
[----:B------:R-:W-:Y:S05]  /*2f00*/  @!P0 BRA `(.L_x_34) ;  /* 0x0000000000048947 */ /* 0x000fea0003800000 */
[----:B------:R-:W-:Y:S01]  /*2f10*/  BPT.TRAP 0x1 ;  /* 0x000000040000795c */ /* 0x000fe20000300000 */
.L_x_34:
[----:B------:R-:W-:Y:S01]  /*2f20*/  ISETP.NE.AND P0, PT, R6, RZ, PT ;  /* 0x000000ff0600720c */ /* 0x000fe20003f05270 */
[----:B------:R-:W-:Y:S01]  /*2f30*/  BSSY B0, `(.L_x_35) ;  /* 0x0000010000007945 */ /* 0x000fe20003800000 */
[----:B------:R-:W-:-:S11]  /*2f40*/  ISETP.GT.U32.AND P1, PT, R4, 0x1, PT ;  /* 0x000000010400780c */ /* 0x000fd60003f24070 */
[----:B------:R-:W-:Y:S05]  /*2f50*/  @!P0 BRA `(.L_x_36) ;  /* 0x0000000000348947 */ /* 0x000fea0003800000 */
[----:B------:R-:W-:-:S04]  /*2f60*/  UISETP.LT.AND UP0, UPT, UR9, 0x1, UPT ;  /* 0x000000010900788c */ /* 0x000fc8000bf01270 */
[----:B------:R-:W-:-:S04]  /*2f70*/  USEL UR8, UR9, 0x1, UP0 ;  /* 0x0000000109087887 */ /* 0x000fc80008000000 */
[----:B------:R-:W-:-:S04]  /*2f80*/  UIADD3 UR8, UR5, UR9, -UR8 ;  /* 0x0000000905087290 */ /* 0x000fc8000fffe808 */
[----:B------:R-:W-:-:S04]  /*2f90*/  UIMAD.WIDE.U32 UR6, UR8, 0x24924925, URZ ;  /* 0x24924925080678a5 */ /* 0x000fc8000f8e003f */
[----:B------:R-:W-:-:S04]  /*2fa0*/  UIADD3 UR6, UR8, -UR7, URZ ;  /* 0x8000000708067290 */ /* 0x000fc8000fffe03f */
[----:B------:R-:W-:-:S04]  /*2fb0*/  ULEA.HI UR6, UR6, UR7, URZ, 0x1f ;  /* 0x0000000706067291 */ /* 0x000fc8000f8ff83f */
[----:B------:R-:W-:-:S04]  /*2fc0*/  USHF.R.U32.HI UR6, URZ, 0x2, UR6 ;  /* 0x000000023f067899 */ /* 0x000fc80008011606 */
[----:B------:R-:W-:-:S04]  /*2fd0*/  UIMAD UR6, UR6, -0x7, UR8 ;  /* 0xfffffff9060678a4 */ /* 0x000fc8000f8e0208 */
[----:B------:R-:W-:-:S04]  /*2fe0*/  ULEA UR6, UR6, UR10, 0x3 ;  /* 0x0000000a06067291 */ /* 0x000fc8000f8e183f */
[----:B------:R-:W-:-:S06]  /*2ff0*/  UIADD3 UR6, UR6, 0x38, URZ ;  /* 0x0000003806067890 */ /* 0x000fcc000fffe03f */
[----:B------:R-:W-:-:S05]  /*3000*/  IMAD.U32 R12, RZ, RZ, UR6 ;  /* 0x00000006ff0c7e24 */ /* 0x000fca000f8e00ff */
[----:B------:R-:W-:-:S04]  /*3010*/  PRMT R12, R5, 0x654, R12 ;  /* 0x00000654050c7816 */ /* 0x000fc8000000000c */
[----:B------:R0:W-:Y:S03]  /*3020*/  SYNCS.ARRIVE.TRANS64.RED.A1T0 RZ, [R12+URZ], RZ ;  /* 0x000000ff0cff79a7 */ /* 0x0001e6000810043f */
.L_x_36:
[----:B------:R-:W-:Y:S05]  /*3030*/  BSYNC B0 ;  /* 0x0000000000007941 */ /* 0x000fea0003800000 */
.L_x_35:
[----:B------:R-:W-:Y:S05]  /*3040*/  @P1 BRA `(.L_x_33) ;  /* 0x0000000000041947 */ /* 0x000fea0003800000 */
[----:B------:R-:W-:Y:S01]  /*3050*/  BPT.TRAP 0x1 ;  /* 0x000000040000795c */ /* 0x000fe20000300000 */
.L_x_33:
[----:B------:R-:W1:Y:S01]  /*3060*/  LDC R26, c[0x0][0x288] ;  /* 0x0000a200ff1a7b82 */ /* 0x000e620000000800 */
[--C-:B0-----:R-:W-:Y:S01]  /*3070*/  SHF.R.U32.HI R12, RZ, 0x2, R0.reuse ;  /* 0x00000002ff0c7819 */ /* 0x101fe20000011600 */
[----:B------:R-:W-:Y:S01]  /*3080*/  UIADD3 UR8, UR9, UR5, URZ ;  /* 0x0000000509087290 */ /* 0x000fe2000fffe03f */
[----:B------:R-:W-:Y:S01]  /*3090*/  SHF.R.U32.HI R25, RZ, 0x7, R0 ;  /* 0x00000007ff197819 */ /* 0x000fe20000011600 */
[----:B------:R-:W-:Y:S01]  /*30a0*/  IMAD.SHL.U32 R29, R11, 0x80, RZ ;  /* 0x000000800b1d7824 */ /* 0x000fe200078e00ff */
[----:B------:R-:W-:Y:S01]  /*30b0*/  LOP3.LUT R13, R12, 0x7, RZ, 0xc0, !PT ;  /* 0x000000070c0d7812 */ /* 0x000fe200078ec0ff */
[----:B------:R-:W-:Y:S01]  /*30c0*/  UISETP.GT.U32.AND UP0, UPT, UR8, 0x6, UPT ;  /* 0x000000060800788c */ /* 0x000fe2000bf04070 */
[----:B------:R-:W-:Y:S01]  /*30d0*/  LOP3.LUT R24, R0, 0x60, RZ, 0xc0, !PT ;  /* 0x0000006000187812 */ /* 0x000fe200078ec0ff */
[----:B------:R-:W-:Y:S01]  /*30e0*/  UIMAD.WIDE.U32 UR6, UR8, 0x24924925, URZ ;  /* 0x24924925080678a5 */ /* 0x000fe2000f8e003f */
[----:B------:R-:W-:Y:S01]  /*30f0*/  LOP3.LUT R12, R25, 0x1, RZ, 0xc0, !PT ;  /* 0x00000001190c7812 */ /* 0x000fe200078ec0ff */
[----:B------:R-:W-:Y:S01]  /*3100*/  IMAD.SHL.U32 R31, R10, 0x80, RZ ;  /* 0x000000800a1f7824 */ /* 0x000fe200078e00ff */
[----:B------:R-:W-:Y:S01]  /*3110*/  SHF.R.U32.HI R28, RZ, 0x1, R24 ;  /* 0x00000001ff1c7819 */ /* 0x000fe20000011618 */
[----:B------:R-:W-:Y:S01]  /*3120*/  ULDC UR12, c[0x0][0x284] ;  /* 0x0000a100000c7ab9 */ /* 0x000fe20000000800 */
[----:B------:R-:W-:Y:S01]  /*3130*/  UISETP.LT.U32.AND UP0, UPT, UR9, 0x7, UP0 ;  /* 0x000000070900788c */ /* 0x000fe20008701070 */
[----:B------:R-:W-:Y:S01]  /*3140*/  IMAD.SHL.U32 R24, R12, 0x40, RZ ;  /* 0x000000400c187824 */ /* 0x000fe200078e00ff */
[----:B------:R-:W-:Y:S01]  /*3150*/  IADD3 R25, RZ, -R28, -R13 ;  /* 0x8000001cff197210 */ /* 0x000fe20007ffe80d */
[----:B------:R-:W-:Y:S01]  /*3160*/  UIADD3 UR5, UR8, -UR7, URZ ;  /* 0x8000000708057290 */ /* 0x000fe2000fffe03f */
[----:B------:R-:W-:Y:S01]  /*3170*/  SHF.R.S32.HI R34, RZ, 0x1f, R7 ;  /* 0x0000001fff227819 */ /* 0x000fe20000011407 */
[----:B------:R-:W-:Y:S01]  /*3180*/  UISETP.GE.U32.AND UP1, UPT, UR9, 0x7, UPT ;  /* 0x000000070900788c */ /* 0x000fe2000bf26070 */
[----:B------:R-:W-:Y:S01]  /*3190*/  LOP3.LUT R13, R24, 0x40, R13, 0xe2, !PT ;  /* 0x00000040180d7812 */ /* 0x000fe200078ee20d */
[----:B------:R-:W-:Y:S01]  /*31a0*/  IMAD.SHL.U32 R24, R0, 0x2, RZ ;  /* 0x0000000200187824 */ /* 0x000fe200078e00ff */
[----:B------:R-:W-:Y:S01]  /*31b0*/  USEL UR6, URZ, 0x1, !UP0 ;  /* 0x000000013f067887 */ /* 0x000fe2000c000000 */
[----:B------:R-:W-:Y:S01]  /*31c0*/  IMAD R30, R12, -0x40, R25 ;  /* 0xffffffc00c1e7824 */ /* 0x000fe200078e0219 */
[----:B------:R-:W-:Y:S01]  /*31d0*/  LOP3.LUT R12, R0, 0x3, RZ, 0xc0, !PT ;  /* 0x00000003000c7812 */ /* 0x000fe200078ec0ff */
[----:B------:R-:W-:Y:S01]  /*31e0*/  ULEA.HI UR5, UR5, UR7, URZ, 0x1f ;  /* 0x0000000705057291 */ /* 0x000fe2000f8ff83f */
[C---:B-1----:R-:W-:Y:S01]  /*31f0*/  ISETP.GE.AND P0, PT, R29.reuse, R26, PT ;  /* 0x0000001a1d00720c */ /* 0x042fe20003f06270 */
[----:B------:R-:W-:Y:S01]  /*3200*/  ULDC.64 UR10, c[0x0][0x5d0] ;  /* 0x00017400000a7ab9 */ /* 0x000fe20000000a00 */
[----:B------:R-:W-:Y:S01]  /*3210*/  LOP3.LUT R24, R29, 0x6, R24, 0xf8, !PT ;  /* 0x000000061d187812 */ /* 0x000fe200078ef818 */
[----:B------:R-:W-:Y:S01]  /*3220*/  IMAD R32, R34, UR10, RZ ;  /* 0x0000000a22207c24 */ /* 0x000fe2000f8e02ff */
[C---:B------:R-:W-:Y:S01]  /*3230*/  ISETP.GE.OR P0, PT, R31.reuse, UR12, P0 ;  /* 0x0000000c1f007c0c */ /* 0x040fe20008706670 */
[----:B------:R-:W-:Y:S01]  /*3240*/  ULOP3.LUT UR4, UR4, UR6, URZ, 0x3c, !UPT ;  /* 0x0000000604047292 */ /* 0x000fe2000f8e3c3f */
[----:B------:R-:W-:Y:S01]  /*3250*/  SHF.R.S32.HI R25, RZ, 0x1f, R24 ;  /* 0x0000001fff197819 */ /* 0x000fe20000011418 */
[----:B------:R-:W-:Y:S01]  /*3260*/  USHF.R.U32.HI UR5, URZ, 0x2, UR5 ;  /* 0x000000023f057899 */ /* 0x000fe20008011605 */
[----:B------:R-:W-:Y:S01]  /*3270*/  IMAD R12, R12, -0x2, R26 ;  /* 0xfffffffe0c0c7824 */ /* 0x000fe200078e021a */
[----:B------:R-:W-:Y:S01]  /*3280*/  IADD3 R36, -R31, UR12, R30 ;  /* 0x0000000c1f247c10 */ /* 0x000fe2000fffe11e */
[----:B------:R-:W-:Y:S01]  /*3290*/  IMAD.WIDE R26, R10, 0x80, RZ ;  /* 0x000000800a1a7825 */ /* 0x000fe200078e02ff */
[----:B------:R-:W-:-:S02]  /*32a0*/  @UP1 ULOP3.LUT UR4, UR4, 0x1, UR5, 0x78, !UPT ;  /* 0x0000000104041892 */ /* 0x000fc4000f8e7805 */
[----:B------:R-:W-:Y:S01]  /*32b0*/  UIMAD UR5, UR5, -0x7, UR8 ;  /* 0xfffffff9050578a4 */ /* 0x000fe2000f8e0208 */
[C---:B------:R-:W-:Y:S01]  /*32c0*/  IMAD R33, R7.reuse, UR11, R32 ;  /* 0x0000000b07217c24 */ /* 0x040fe2000f8e0220 */
[----:B------:R-:W-:Y:S01]  /*32d0*/  LOP3.LUT R35, R26, R13, R28, 0xfe, !PT ;  /* 0x0000000d1a237212 */ /* 0x000fe200078efe1c */
[----:B------:R-:W-:-:S04]  /*32e0*/  IMAD.WIDE.U32 R10, R7, UR10, R24 ;  /* 0x0000000a070a7c25 */ /* 0x000fc8000f8e0018 */
[----:B------:R-:W-:Y:S02]  /*32f0*/  IMAD.IADD R11, R11, 0x1, R33 ;  /* 0x000000010b0b7824 */ /* 0x000fe400078e0221 */
[----:B------:R-:W-:Y:S02]  /*3300*/  IMAD.IADD R29, R12, 0x1, -R29 ;  /* 0x000000010c1d7824 */ /* 0x000fe400078e0a1d */
[----:B------:R-:W-:Y:S01]  /*3310*/  IMAD.MOV.U32 R28, RZ, RZ, -0x1 ;  /* 0xffffffffff1c7424 */ /* 0x000fe200078e00ff */
[----:B------:R-:W-:Y:S06]  /*3320*/  @P0 BRA `(.L_x_37) ;  /* 0x0000004400a40947 */ /* 0x000fec0003800000 */
[----:B------:R-:W0:Y:S01]  /*3330*/  LDC.64 R32, c[0x0][0x5c8] ;  /* 0x00017200ff207b82 */ /* 0x000e220000000a00 */
[----:B------:R-:W-:Y:S01]  /*3340*/  ULDC.64 UR6, c[0x0][0x5c0] ;  /* 0x0001700000067ab9 */ /* 0x000fe20000000a00 */
[----:B------:R-:W-:Y:S01]  /*3350*/  BSSY B0, `(.L_x_37) ;  /* 0x0000466000007945 */ /* 0x000fe20003800000 */
[-C--:B0-----:R-:W-:Y:S02]  /*3360*/  IMAD R12, R27, R32.reuse, RZ ;  /* 0x000000201b0c7224 */ /* 0x081fe400078e02ff */
[----:B------:R-:W-:-:S04]  /*3370*/  IMAD.WIDE.U32 R10, R35, R32, R10 ;  /* 0x00000020230a7225 */ /* 0x000fc800078e000a */
[----:B------:R-:W-:Y:S01]  /*3380*/  IMAD R31, R35, R33, R12 ;  /* 0x00000021231f7224 */ /* 0x000fe200078e020c */
[----:B------:R-:W-:Y:S02]  /*3390*/  LEA R13, P0, R32, R10, 0x3 ;  /* 0x0000000a200d7211 */ /* 0x000fe400078018ff */
[----:B------:R-:W-:Y:S01]  /*33a0*/  IADD3 R12, P1, R10, UR6, RZ ;  /* 0x000000060a0c7c10 */ /* 0x000fe2000ff3e0ff */
[----:B------:R-:W-:Y:S01]  /*33b0*/  IMAD.IADD R31, R11, 0x1, R31 ;  /* 0x000000010b1f7824 */ /* 0x000fe200078e021f */
[----:B------:R-:W-:-:S04]  /*33c0*/  IADD3 R10, P3, R13, UR6, RZ ;  /* 0x000000060d0a7c10 */ /* 0x000fc8000ff7e0ff */
[----:B------:R-:W-:Y:S02]  /*33d0*/  LEA.HI.X R11, R32, R31, R33, 0x3, P0 ;  /* 0x0000001f200b7211 */ /* 0x000fe400000f1c21 */
[----:B---3-5:R-:W-:Y:S02]  /*33e0*/  FSETP.NEU.AND P0, PT, R9, RZ, PT ;  /* 0x000000ff0900720b */ /* 0x028fe40003f0d000 */
[----:B------:R-:W-:Y:S02]  /*33f0*/  IADD3.X R13, R31, UR7, RZ, P1, !PT ;  /* 0x000000071f0d7c10 */ /* 0x000fe40008ffe4ff */
[----:B------:R-:W-:-:S09]  /*3400*/  IADD3.X R11, R11, UR7, RZ, P3, !PT ;  /* 0x000000070b0b7c10 */ /* 0x000fd20009ffe4ff */
[----:B------:R-:W-:Y:S05]  /*3410*/  @!P0 BRA `(.L_x_38) ;  /* 0x00000034005c8947 */ /* 0x000fea0003800000 */
[----:B------:R-:W-:Y:S01]  /*3420*/  ULDC.64 UR6, c[0x0][0x5b8] ;  /* 0x00016e0000067ab9 */ /* 0x000fe20000000a00 */
[----:B------:R-:W-:Y:S01]  /*3430*/  ISETP.GE.AND P0, PT, R36, 0x1, PT ;  /* 0x000000012400780c */ /* 0x000fe20003f06270 */
[----:B------:R-:W-:Y:S01]  /*3440*/  IMAD R32, R34, UR6, RZ ;  /* 0x0000000622207c24 */ /* 0x000fe2000f8e02ff */
[----:B------:R-:W-:Y:S01]  /*3450*/  ULDC.64 UR10, c[0x0][0x5a8] ;  /* 0x00016a00000a7ab9 */ /* 0x000fe20000000a00 */
[----:B------:R-:W-:Y:S01]  /*3460*/  IMAD.WIDE.U32 R30, R7, UR6, R24 ;  /* 0x00000006071e7c25 */ /* 0x000fe2000f8e0018 */
[----:B------:R-:W-:Y:S01]  /*3470*/  ISETP.LT.OR P4, PT, R29, 0x1, !P0 ;  /* 0x000000011d00780c */ /* 0x000fe20004781670 */
[----:B------:R-:W-:Y:S02]  /*3480*/  BSSY B1, `(.L_x_39) ;  /* 0x000000c000017945 */ /* 0x000fe40003800000 */
[----:B------:R-:W-:Y:S01]  /*3490*/  IMAD R7, R7, UR7, R32 ;  /* 0x0000000707077c24 */ /* 0x000fe2000f8e0220 */
[----:B------:R-:W-:-:S03]  /*34a0*/  ULDC.64 UR6, c[0x0][0x5b0] ;  /* 0x00016c0000067ab9 */ /* 0x000fc60000000a00 */
[----:B------:R-:W-:Y:S02]  /*34b0*/  IMAD.IADD R31, R31, 0x1, R7 ;  /* 0x000000011f1f7824 */ /* 0x000fe400078e0207 */
[----:B------:R-:W-:Y:S02]  /*34c0*/  IMAD R7, R27, UR6, RZ ;  /* 0x000000061b077c24 */ /* 0x000fe4000f8e02ff */
[----:B------:R-:W-:-:S04]  /*34d0*/  IMAD.WIDE.U32 R24, R35, UR6, R30 ;  /* 0x0000000623187c25 */ /* 0x000fc8000f8e001e */
[----:B------:R-:W-:Y:S01]  /*34e0*/  IMAD R7, R35, UR7, R7 ;  /* 0x0000000723077c24 */ /* 0x000fe2000f8e0207 */
[----:B------:R-:W-:-:S04]  /*34f0*/  IADD3 R24, P1, R24, UR10, RZ ;  /* 0x0000000a18187c10 */ /* 0x000fc8000ff3e0ff */
[--C-:B------:R-:W-:Y:S02]  /*3500*/  IADD3.X R25, R25, UR11, R7.reuse, P1, !PT ;  /* 0x0000000b19197c10 */ /* 0x100fe40008ffe407 */
[----:B------:R-:W-:Y:S01]  /*3510*/  PRMT R7, RZ, 0x7610, R7 ;  /* 0x00007610ff077816 */ /* 0x000fe20000000007 */
[----:B------:R-:W-:Y:S06]  /*3520*/  @P4 BRA `(.L_x_40) ;  /* 0x0000000000044947 */ /* 0x000fec0003800000 */
[----:B------:R0:W5:Y:S02]  /*3530*/  LDG.E.U8 R7, desc[UR16][R24.64] ;  /* 0x0000001018077981 */ /* 0x000164000c1e1100 */
.L_x_40:
[----:B------:R-:W-:Y:S05]  /*3540*/  BSYNC B1 ;  /* 0x0000000000017941 */ /* 0x000fea0003800000 */
.L_x_39:
[----:B-----5:R-:W-:Y:S01]  /*3550*/  LOP3.LUT R7, R7, 0xff, RZ, 0xc0, !PT ;  /* 0x000000ff07077812 */ /* 0x020fe200078ec0ff */
[----:B------:R-:W-:Y:S01]  /*3560*/  BSSY B1, `(.L_x_41) ;  /* 0x000000b000017945 */ /* 0x000fe20003800000 */
[----:B------:R-:W-:Y:S02]  /*3570*/  ISETP.LT.OR P3, PT, R29, 0x2, !P0 ;  /* 0x000000021d00780c */ /* 0x000fe40004761670 */
[----:B------:R-:W-:-:S05]  /*3580*/  F2FP.F16.E4M3.UNPACK_B R7, R7 ;  /* 0x00000007ff07723e */ /* 0x000fca00020006ff */
[----:B------:R-:W-:Y:S01]  /*3590*/  HADD2.F32 R32, -RZ, R7.H0_H0 ;  /* 0x20000007ff207230 */ /* 0x000fe20000004100 */
[----:B------:R-:W-:-:S04]  /*35a0*/  PRMT R7, RZ, 0x7610, R7 ;  /* 0x00007610ff077816 */ /* 0x000fc80000000007 */
[----:B------:R-:W-:-:S04]  /*35b0*/  FMUL R32, R32, R9 ;  /* 0x0000000920207220 */ /* 0x000fc80000400000 */
[----:B--2---:R-:W-:-:S05]  /*35c0*/  FFMA R32, R143, R8, R32 ;  /* 0x000000088f207223 */ /* 0x004fca0000000020 */
[----:B------:R-:W-:-:S05]  /*35d0*/  F2FP.SATFINITE.E4M3.F32.PACK_AB_MERGE_C R33, RZ, R32, RZ ;  /* 0x00000020ff21723e */ /* 0x000fca00048070ff */
[----:B------:R1:W-:Y:S01]  /*35e0*/  @!P4 STG.E.U8 desc[UR16][R12.64], R33 ;  /* 0x000000210c00c986 */ /* 0x0003e2000c101110 */
[----:B------:R-:W-:Y:S05]  /*35f0*/  @P3 BRA `(.L_x_42) ;  /* 0x0000000000043947 */ /* 0x000fea0003800000 */
[----:B------:R2:W5:Y:S02]  /*3600*/  LDG.E.U8 R7, desc[UR16][R24.64+0x1] ;  /* 0x0000011018077981 */ /* 0x000564000c1e1100 */
.L_x_42:
[----:B------:R-:W-:Y:S05]  /*3610*/  BSYNC B1 ;  /* 0x0000000000017941 */ /* 0x000fea0003800000 */
.L_x_41:
[----:B-----5:R-:W-:Y:S01]  /*3620*/  LOP3.LUT R7, R7, 0xff, RZ, 0xc0, !PT ;  /* 0x000000ff07077812 */ /* 0x020fe200078ec0ff */
[----:B------:R-:W-:Y:S01]  /*3630*/  BSSY B1, `(.L_x_43) ;  /* 0x0000013000017945 */ /* 0x000fe20003800000 */
[----:B-1----:R-:W-:Y:S02]  /*3640*/  IADD3 R33, P1, R35, 0x8, RZ ;  /* 0x0000000823217810 */ /* 0x002fe40007f3e0ff */
[----:B------:R-:W-:-:S03]  /*3650*/  F2FP.F16.E4M3.UNPACK_B R7, R7 ;  /* 0x00000007ff07723e */ /* 0x000fc600020006ff */
[----:B------:R-:W-:Y:S01]  /*3660*/  IMAD.X R27, RZ, RZ, R27, P1 ;  /* 0x000000ffff1b7224 */ /* 0x000fe200008e061b */
[----:B------:R-:W-:Y:S01]  /*3670*/  ISETP.GE.AND P1, PT, R36, 0x9, PT ;  /* 0x000000092400780c */ /* 0x000fe20003f26270 */
[----:B------:R-:W-:Y:S02]  /*3680*/  HADD2.F32 R26, -RZ, R7.H0_H0 ;  /* 0x20000007ff1a7230 */ /* 0x000fe40000004100 */
[----:B------:R-:W-:Y:S01]  /*3690*/  IMAD.WIDE.U32 R30, R33, UR6, R30 ;  /* 0x00000006211e7c25 */ /* 0x000fe2000f8e001e */
[----:B------:R-:W-:-:S03]  /*36a0*/  ISETP.LT.OR P5, PT, R29, 0x1, !P1 ;  /* 0x000000011d00780c */ /* 0x000fc60004fa1670 */
[----:B------:R-:W-:Y:S01]  /*36b0*/  FMUL R7, R26, R9 ;  /* 0x000000091a077220 */ /* 0x000fe20000400000 */
[----:B------:R-:W-:-:S03]  /*36c0*/  IMAD R26, R27, UR6, RZ ;  /* 0x000000061b1a7c24 */ /* 0x000fc6000f8e02ff */
[----:B------:R-:W-:Y:S01]  /*36d0*/  FFMA R7, R138, R8, R7 ;  /* 0x000000088a077223 */ /* 0x000fe20000000007 */
[----:B------:R-:W-:Y:S01]  /*36e0*/  IMAD R33, R33, UR7, R26 ;  /* 0x0000000721217c24 */ /* 0x000fe2000f8e021a */
[----:B------:R-:W-:-:S03]  /*36f0*/  IADD3 R26, P4, R30, UR10, RZ ;  /* 0x0000000a1e1a7c10 */ /* 0x000fc6000ff9e0ff */
[----:B------:R-:W-:Y:S02]  /*3700*/  F2FP.SATFINITE.E4M3.F32.PACK_AB_MERGE_C R35, RZ, R7, RZ ;  /* 0x00000007ff23723e */ /* 0x000fe400048070ff */
[----:B------:R-:W-:Y:S02]  /*3710*/  IADD3.X R27, R31, UR11, R33, P4, !PT ;  /* 0x0000000b1f1b7c10 */ /* 0x000fe4000a7fe421 */
[----:B------:R-:W-:Y:S01]  /*3720*/  PRMT R7, RZ, 0x7610, R7 ;  /* 0x00007610ff077816 */ /* 0x000fe20000000007 */
[----:B------:R1:W-:Y:S01]  /*3730*/  @!P3 STG.E.U8 desc[UR16][R12.64+0x1], R35 ;  /* 0x000001230c00b986 */ /* 0x0003e2000c101110 */
[----:B------:R-:W-:Y:S05]  /*3740*/  @P5 BRA `(.L_x_44) ;  /* 0x0000000000045947 */ /* 0x000fea0003800000 */
[----:B------:R3:W5:Y:S02]  /*3750*/  LDG.E.U8 R7, desc[UR16][R26.64] ;  /* 0x000000101a077981 */ /* 0x000764000c1e1100 */
.L_x_44:
[----:B------:R-:W-:Y:S05]  /*3760*/  BSYNC B1 ;  /* 0x0000000000017941 */ /* 0x000fea0003800000 */
.L_x_43:
[----:B-----5:R-:W-:Y:S01]  /*3770*/  LOP3.LUT R7, R7, 0xff, RZ, 0xc0, !PT ;  /* 0x000000ff07077812 */ /* 0x020fe200078ec0ff */
[----:B------:R-:W-:Y:S01]  /*3780*/  BSSY B1, `(.L_x_45) ;  /* 0x000000b000017945 */ /* 0x000fe20003800000 */
[----:B------:R-:W-:Y:S02]  /*3790*/  ISETP.LT.OR P3, PT, R29, 0x2, !P1 ;  /* 0x000000021d00780c */ /* 0x000fe40004f61670 */
[----:B------:R-:W-:-:S05]  /*37a0*/  F2FP.F16.E4M3.UNPACK_B R7, R7 ;  /* 0x00000007ff07723e */ /* 0x000fca00020006ff */
[----:B------:R-:W-:Y:S01]  /*37b0*/  HADD2.F32 R30, -RZ, R7.H0_H0 ;  /* 0x20000007ff1e7230 */ /* 0x000fe20000004100 */
[----:B------:R-:W-:-:S04]  /*37c0*/  PRMT R7, RZ, 0x7610, R7 ;  /* 0x00007610ff077816 */ /* 0x000fc80000000007 */
[----:B------:R-:W-:-:S04]  /*37d0*/  FMUL R30, R30, R9 ;  /* 0x000000091e1e7220 */ /* 0x000fc80000400000 */
[----:B------:R-:W-:-:S05]  /*37e0*/  FFMA R30, R141, R8, R30 ;  /* 0x000000088d1e7223 */ /* 0x000fca000000001e */
[----:B------:R-:W-:-:S05]  /*37f0*/  F2FP.SATFINITE.E4M3.F32.PACK_AB_MERGE_C R31, RZ, R30, RZ ;  /* 0x0000001eff1f723e */ /* 0x000fca00048070ff */
[----:B------:R4:W-:Y:S01]  /*3800*/  @!P5 STG.E.U8 desc[UR16][R10.64], R31 ;  /* 0x0000001f0a00d986 */ /* 0x0009e2000c101110 */
[----:B------:R-:W-:Y:S05]  /*3810*/  @P3 BRA `(.L_x_46) ;  /* 0x0000000000043947 */ /* 0x000fea0003800000 */
[----:B------:R0:W5:Y:S02]  /*3820*/  LDG.E.U8 R7, desc[UR16][R26.64+0x1] ;  /* 0x000001101a077981 */ /* 0x000164000c1e1100 */
.L_x_46:
[----:B------:R-:W-:Y:S05]  /*3830*/  BSYNC B1 ;  /* 0x0000000000017941 */ /* 0x000fea0003800000 */
.L_x_45:
[----:B-----5:R-:W-:Y:S01]  /*3840*/  LOP3.LUT R7, R7, 0xff, RZ, 0xc0, !PT ;  /* 0x000000ff07077812 */ /* 0x020fe200078ec0ff */
[----:B------:R-:W-:Y:S01]  /*3850*/  BSSY B1, `(.L_x_47) ;  /* 0x000000b000017945 */ /* 0x000fe20003800000 */
[----:B------:R-:W-:Y:S02]  /*3860*/  ISETP.LT.OR P4, PT, R29, 0x9, !P0 ;  /* 0x000000091d00780c */ /* 0x000fe40004781670 */
[----:B------:R-:W-:-:S05]  /*3870*/  F2FP.F16.E4M3.UNPACK_B R7, R7 ;  /* 0x00000007ff07723e */ /* 0x000fca00020006ff */
[----:B------:R-:W-:-:S05]  /*3880*/  HADD2.F32 R30, -RZ, R7.H0_H0 ;  /* 0x20000007ff1e7230 */ /* 0x000fca0000004100 */
[----:B------:R-:W-:-:S04]  /*3890*/  FMUL R7, R30, R9 ;  /* 0x000000091e077220 */ /* 0x000fc80000400000 */
[----:B------:R-:W-:-:S05]  /*38a0*/  FFMA R7, R136, R8, R7 ;  /* 0x0000000888077223 */ /* 0x000fca0000000007 */
[----:B----4-:R-:W-:Y:S02]  /*38b0*/  F2FP.SATFINITE.E4M3.F32.PACK_AB_MERGE_C R31, RZ, R7, RZ ;  /* 0x00000007ff1f723e */ /* 0x010fe400048070ff */
[----:B------:R-:W-:-:S03]  /*38c0*/  PRMT R7, RZ, 0x7610, R7 ;  /* 0x00007610ff077816 */ /* 0x000fc60000000007 */
[----:B------:R4:W-:Y:S01]  /*38d0*/  @!P3 STG.E.U8 desc[UR16][R10.64+0x1], R31 ;  /* 0x0000011f0a00b986 */ /* 0x0009e2000c101110 */
[----:B------:R-:W-:Y:S05]  /*38e0*/  @P4 BRA `(.L_x_48) ;  /* 0x0000000000044947 */ /* 0x000fea0003800000 */
[----:B------:R0:W5:Y:S02]  /*38f0*/  LDG.E.U8 R7, desc[UR16][R24.64+0x8] ;  /* 0x0000081018077981 */ /* 0x000164000c1e1100 */
.L_x_48:
[----:B------:R-:W-:Y:S05]  /*3900*/  BSYNC B1 ;  /* 0x0000000000017941 */ /* 0x000fea0003800000 */
.L_x_47:
        /* <DEDUP_REMOVED lines=8> */
[----:B----4-:R-:W-:-:S05]  /*3990*/  F2FP.SATFINITE.E4M3.F32.PACK_AB_MERGE_C R31, RZ, R30, RZ ;  /* 0x0000001eff1f723e */ /* 0x010fca00048070ff */
[----:B------:R4:W-:Y:S01]  /*39a0*/  @!P4 STG.E.U8 desc[UR16][R12.64+0x8], R31 ;  /* 0x0000081f0c00c986 */ /* 0x0009e2000c101110 */
[----:B------:R-:W-:Y:S05]  /*39b0*/  @P3 BRA `(.L_x_50) ;  /* 0x0000000000043947 */ /* 0x000fea0003800000 */
[----:B------:R0:W5:Y:S02]  /*39c0*/  LDG.E.U8 R7, desc[UR16][R24.64+0x9] ;  /* 0x0000091018077981 */ /* 0x000164000c1e1100 */
.L_x_50:
[----:B------:R-:W-:Y:S05]  /*39d0*/  BSYNC B1 ;  /* 0x0000000000017941 */ /* 0x000fea0003800000 */
.L_x_49:
        /* <DEDUP_REMOVED lines=12> */
.L_x_52:
[----:B------:R-:W-:Y:S05]  /*3aa0*/  BSYNC B1 ;  /* 0x0000000000017941 */ /* 0x000fea0003800000 */
.L_x_51:
        /* <DEDUP_REMOVED lines=12> */
.L_x_54:
[----:B------:R-:W-:Y:S05]  /*3b70*/  BSYNC B1 ;  /* 0x0000000000017941 */ /* 0x000fea0003800000 */
.L_x_53:
        /* <DEDUP_REMOVED lines=12> */
.L_x_56:
[----:B------:R-:W-:Y:S05]  /*3c40*/  BSYNC B1 ;  /* 0x0000000000017941 */ /* 0x000fea0003800000 */
.L_x_55:
        /* <DEDUP_REMOVED lines=12> */
.L_x_58:
[----:B------:R-:W-:Y:S05]  /*3d10*/  BSYNC B1 ;  /* 0x0000000000017941 */ /* 0x000fea0003800000 */
.L_x_57:
        /* <DEDUP_REMOVED lines=12> */
.L_x_60:
[----:B------:R-:W-:Y:S05]  /*3de0*/  BSYNC B1 ;  /* 0x0000000000017941 */ /* 0x000fea0003800000 */
.L_x_59:
        /* <DEDUP_REMOVED lines=12> */
.L_x_62:
[----:B------:R-:W-:Y:S05]  /*3eb0*/  BSYNC B1 ;  /* 0x0000000000017941 */ /* 0x000fea0003800000 */
.L_x_61:
        /* <DEDUP_REMOVED lines=12> */
.L_x_64:
[----:B------:R-:W-:Y:S05]  /*3f80*/  BSYNC B1 ;  /* 0x0000000000017941 */ /* 0x000fea0003800000 */
.L_x_63:
        /* <DEDUP_REMOVED lines=12> */
.L_x_66:
[----:B------:R-:W-:Y:S05]  /*4050*/  BSYNC B1 ;  /* 0x0000000000017941 */ /* 0x000fea0003800000 */
.L_x_65:
        /* <DEDUP_REMOVED lines=12> */
.L_x_68:
[----:B------:R-:W-:Y:S05]  /*4120*/  BSYNC B1 ;  /* 0x0000000000017941 */ /* 0x000fea0003800000 */
.L_x_67:
        /* <DEDUP_REMOVED lines=12> */
.L_x_70:
[----:B------:R-:W-:Y:S05]  /*41f0*/  BSYNC B1 ;  /* 0x0000000000017941 */ /* 0x000fea0003800000 */
.L_x_69:
        /* <DEDUP_REMOVED lines=12> */
.L_x_72:
[----:B------:R-:W-:Y:S05]  /*42c0*/  BSYNC B1 ;  /* 0x0000000000017941 */ /* 0x000fea0003800000 */
.L_x_71:
        /* <DEDUP_REMOVED lines=12> */
.L_x_74:
[----:B------:R-:W-:Y:S05]  /*4390*/  BSYNC B1 ;  /* 0x0000000000017941 */ /* 0x000fea0003800000 */
.L_x_73:
        /* <DEDUP_REMOVED lines=12> */
.L_x_76:
[----:B------:R-:W-:Y:S05]  /*4460*/  BSYNC B1 ;  /* 0x0000000000017941 */ /* 0x000fea0003800000 */
.L_x_75:
        /* <DEDUP_REMOVED lines=12> */
.L_x_78:
[----:B------:R-:W-:Y:S05]  /*4530*/  BSYNC B1 ;  /* 0x0000000000017941 */ /* 0x000fea0003800000 */
.L_x_77:
        /* <DEDUP_REMOVED lines=12> */
.L_x_80:
[----:B------:R-:W-:Y:S05]  /*4600*/  BSYNC B1 ;  /* 0x0000000000017941 */ /* 0x000fea0003800000 */
.L_x_79:
        /* <DEDUP_REMOVED lines=12> */
.L_x_82:
[----:B------:R-:W-:Y:S05]  /*46d0*/  BSYNC B1 ;  /* 0x0000000000017941 */ /* 0x000fea0003800000 */
.L_x_81:
        /* <DEDUP_REMOVED lines=12> */
.L_x_84:
[----:B------:R-:W-:Y:S05]  /*47a0*/  BSYNC B1 ;  /* 0x0000000000017941 */ /* 0x000fea0003800000 */
.L_x_83:
        /* <DEDUP_REMOVED lines=12> */
.L_x_86:
[----:B------:R-:W-:Y:S05]  /*4870*/  BSYNC B1 ;  /* 0x0000000000017941 */ /* 0x000fea0003800000 */
.L_x_85:
        /* <DEDUP_REMOVED lines=12> */
.L_x_88:
[----:B------:R-:W-:Y:S05]  /*4940*/  BSYNC B1 ;  /* 0x0000000000017941 */ /* 0x000fea0003800000 */
.L_x_87:
        /* <DEDUP_REMOVED lines=12> */
.L_x_90:
[----:B------:R-:W-:Y:S05]  /*4a10*/  BSYNC B1 ;  /* 0x0000000000017941 */ /* 0x000fea0003800000 */
.L_x_89:
        /* <DEDUP_REMOVED lines=12> */
.L_x_92:
[----:B------:R-:W-:Y:S05]  /*4ae0*/  BSYNC B1 ;  /* 0x0000000000017941 */ /* 0x000fea0003800000 */
.L_x_91:
        /* <DEDUP_REMOVED lines=12> */
.L_x_94:
[----:B------:R-:W-:Y:S05]  /*4bb0*/  BSYNC B1 ;  /* 0x0000000000017941 */ /* 0x000fea0003800000 */
.L_x_93:
        /* <DEDUP_REMOVED lines=12> */
.L_x_96:
[----:B------:R-:W-:Y:S05]  /*4c80*/  BSYNC B1 ;  /* 0x0000000000017941 */ /* 0x000fea0003800000 */
.L_x_95:
        /* <DEDUP_REMOVED lines=12> */
.L_x_98:
[----:B------:R-:W-:Y:S05]  /*4d50*/  BSYNC B1 ;  /* 0x0000000000017941 */ /* 0x000fea0003800000 */
.L_x_97:
        /* <DEDUP_REMOVED lines=12> */
.L_x_100:
[----:B------:R-:W-:Y:S05]  /*4e20*/  BSYNC B1 ;  /* 0x0000000000017941 */ /* 0x000fea0003800000 */
.L_x_99:
        /* <DEDUP_REMOVED lines=12> */
.L_x_102:
[----:B------:R-:W-:Y:S05]  /*4ef0*/  BSYNC B1 ;  /* 0x0000000000017941 */ /* 0x000fea0003800000 */
.L_x_101:
        /* <DEDUP_REMOVED lines=12> */
.L_x_104:
[----:B------:R-:W-:Y:S05]  /*4fc0*/  BSYNC B1 ;  /* 0x0000000000017941 */ /* 0x000fea0003800000 */
.L_x_103:
        /* <DEDUP_REMOVED lines=12> */
.L_x_106:
[----:B------:R-:W-:Y:S05]  /*5090*/  BSYNC B1 ;  /* 0x0000000000017941 */ /* 0x000fea0003800000 */
.L_x_105:
        /* <DEDUP_REMOVED lines=12> */
.L_x_108:
[----:B------:R-:W-:Y:S05]  /*5160*/  BSYNC B1 ;  /* 0x0000000000017941 */ /* 0x000fea0003800000 */
.L_x_107:
        /* <DEDUP_REMOVED lines=12> */
.L_x_110:
[----:B------:R-:W-:Y:S05]  /*5230*/  BSYNC B1 ;  /* 0x0000000000017941 */ /* 0x000fea0003800000 */
.L_x_109:
        /* <DEDUP_REMOVED lines=12> */
.L_x_112:
[----:B------:R-:W-:Y:S05]  /*5300*/  BSYNC B1 ;  /* 0x0000000000017941 */ /* 0x000fea0003800000 */
.L_x_111:
        /* <DEDUP_REMOVED lines=12> */
.L_x_114:
[----:B------:R-:W-:Y:S05]  /*53d0*/  BSYNC B1 ;  /* 0x0000000000017941 */ /* 0x000fea0003800000 */
.L_x_113:
        /* <DEDUP_REMOVED lines=12> */
.L_x_116:
[----:B------:R-:W-:Y:S05]  /*54a0*/  BSYNC B1 ;  /* 0x0000000000017941 */ /* 0x000fea0003800000 */
.L_x_115:
        /* <DEDUP_REMOVED lines=12> */
.L_x_118:
[----:B------:R-:W-:Y:S05]  /*5570*/  BSYNC B1 ;  /* 0x0000000000017941 */ /* 0x000fea0003800000 */
.L_x_117:
        /* <DEDUP_REMOVED lines=12> */
.L_x_120:
[----:B------:R-:W-:Y:S05]  /*5640*/  BSYNC B1 ;  /* 0x0000000000017941 */ /* 0x000fea0003800000 */
.L_x_119:
        /* <DEDUP_REMOVED lines=12> */
.L_x_122:
[----:B------:R-:W-:Y:S05]  /*5710*/  BSYNC B1 ;  /* 0x0000000000017941 */ /* 0x000fea0003800000 */
.L_x_121:
        /* <DEDUP_REMOVED lines=12> */
.L_x_124:
[----:B------:R-:W-:Y:S05]  /*57e0*/  BSYNC B1 ;  /* 0x0000000000017941 */ /* 0x000fea0003800000 */
.L_x_123:
        /* <DEDUP_REMOVED lines=12> */
.L_x_126:
[----:B------:R-:W-:Y:S05]  /*58b0*/  BSYNC B1 ;  /* 0x0000000000017941 */ /* 0x000fea0003800000 */
.L_x_125:
        /* <DEDUP_REMOVED lines=12> */
.L_x_128:
[----:B------:R-:W-:Y:S05]  /*5980*/  BSYNC B1 ;  /* 0x0000000000017941 */ /* 0x000fea0003800000 */
.L_x_127:
        /* <DEDUP_REMOVED lines=12> */
.L_x_130:
[----:B------:R-:W-:Y:S05]  /*5a50*/  BSYNC B1 ;  /* 0x0000000000017941 */ /* 0x000fea0003800000 */
.L_x_129:
        /* <DEDUP_REMOVED lines=12> */
.L_x_132:
[----:B------:R-:W-:Y:S05]  /*5b20*/  BSYNC B1 ;  /* 0x0000000000017941 */ /* 0x000fea0003800000 */
.L_x_131:
        /* <DEDUP_REMOVED lines=12> */
.L_x_134:
[----:B------:R-:W-:Y:S05]  /*5bf0*/  BSYNC B1 ;  /* 0x0000000000017941 */ /* 0x000fea0003800000 */
.L_x_133:
        /* <DEDUP_REMOVED lines=12> */
.L_x_136:
[----:B------:R-:W-:Y:S05]  /*5cc0*/  BSYNC B1 ;  /* 0x0000000000017941 */ /* 0x000fea0003800000 */
.L_x_135:
        /* <DEDUP_REMOVED lines=12> */
.L_x_138:
[----:B------:R-:W-:Y:S05]  /*5d90*/  BSYNC B1 ;  /* 0x0000000000017941 */ /* 0x000fea0003800000 */
.L_x_137:
        /* <DEDUP_REMOVED lines=12> */
.L_x_140:
[----:B------:R-:W-:Y:S05]  /*5e60*/  BSYNC B1 ;  /* 0x0000000000017941 */ /* 0x000fea0003800000 */
.L_x_139:
        /* <DEDUP_REMOVED lines=12> */
.L_x_142:
[----:B------:R-:W-:Y:S05]  /*5f30*/  BSYNC B1 ;  /* 0x0000000000017941 */ /* 0x000fea0003800000 */
.L_x_141:
        /* <DEDUP_REMOVED lines=12> */
.L_x_144:
[----:B------:R-:W-:Y:S05]  /*6000*/  BSYNC B1 ;  /* 0x0000000000017941 */ /* 0x000fea0003800000 */
.L_x_143:
        /* <DEDUP_REMOVED lines=12> */
.L_x_146:
[----:B------:R-:W-:Y:S05]  /*60d0*/  BSYNC B1 ;  /* 0x0000000000017941 */ /* 0x000fea0003800000 */
.L_x_145:
        /* <DEDUP_REMOVED lines=12> */
.L_x_148:
[----:B------:R-:W-:Y:S05]  /*61a0*/  BSYNC B1 ;  /* 0x0000000000017941 */ /* 0x000fea0003800000 */
.L_x_147:
        /* <DEDUP_REMOVED lines=12> */
.L_x_150:
[----:B------:R-:W-:Y:S05]  /*6270*/  BSYNC B1 ;  /* 0x0000000000017941 */ /* 0x000fea0003800000 */
.L_x_149:
        /* <DEDUP_REMOVED lines=12> */
.L_x_152:
[----:B------:R-:W-:Y:S05]  /*6340*/  BSYNC B1 ;  /* 0x0000000000017941 */ /* 0x000fea0003800000 */
.L_x_151:
        /* <DEDUP_REMOVED lines=12> */
.L_x_154:
[----:B------:R-:W-:Y:S05]  /*6410*/  BSYNC B1 ;  /* 0x0000000000017941 */ /* 0x000fea0003800000 */
.L_x_153:
        /* <DEDUP_REMOVED lines=12> */
.L_x_156:
[----:B------:R-:W-:Y:S05]  /*64e0*/  BSYNC B1 ;  /* 0x0000000000017941 */ /* 0x000fea0003800000 */
.L_x_155:
        /* <DEDUP_REMOVED lines=8> */
[----:B0-----:R-:W-:-:S05]  /*6570*/  F2FP.SATFINITE.E4M3.F32.PACK_AB_MERGE_C R19, RZ, R20, RZ ;  /* 0x00000014ff13723e */ /* 0x001fca00048070ff */
[----:B------:R0:W-:Y:S01]  /*6580*/  @!P4 STG.E.U8 desc[UR16][R10.64+0x70], R19 ;  /* 0x000070130a00c986 */ /* 0x0001e2000c101110 */
[----:B------:R-:W-:Y:S05]  /*6590*/  @P3 BRA `(.L_x_158) ;  /* 0x0000000000043947 */ /* 0x000fea0003800000 */
[----:B------:R0:W5:Y:S02]  /*65a0*/  LDG.E.U8 R7, desc[UR16][R26.64+0x71] ;  /* 0x000071101a077981 */ /* 0x000164000c1e1100 */
.L_x_158:
[----:B------:R-:W-:Y:S05]  /*65b0*/  BSYNC B1 ;  /* 0x0000000000017941 */ /* 0x000fea0003800000 */
.L_x_157:
[----:B-----5:R-:W-:Y:S01]  /*65c0*/  LOP3.LUT R7, R7, 0xff, RZ, 0xc0, !PT ;  /* 0x000000ff07077812 */ /* 0x020fe200078ec0ff */
[----:B------:R-:W-:Y:S01]  /*65d0*/  BSSY B1, `(.L_x_159) ;  /* 0x000000b000017945 */ /* 0x000fe20003800000 */
[----:B------:R-:W-:Y:S02]  /*65e0*/  ISETP.LT.OR P4, PT, R29, 0x79, !P0 ;  /* 0x000000791d00780c */ /* 0x000fe40004781670 */
[----:B------:R-:W-:-:S05]  /*65f0*/  F2FP.F16.E4M3.UNPACK_B R7, R7 ;  /* 0x00000007ff07723e */ /* 0x000fca00020006ff */
[----:B------:R-:W-:-:S05]  /*6600*/  HADD2.F32 R20, -RZ, R7.H0_H0 ;  /* 0x20000007ff147230 */ /* 0x000fca0000004100 */
[----:B------:R-:W-:-:S04]  /*6610*/  FMUL R7, R20, R9 ;  /* 0x0000000914077220 */ /* 0x000fc80000400000 */
[----:B------:R-:W-:-:S05]  /*6620*/  FFMA R7, R18, R8, R7 ;  /* 0x0000000812077223 */ /* 0x000fca0000000007 */
[----:B0-----:R-:W-:Y:S02]  /*6630*/  F2FP.SATFINITE.E4M3.F32.PACK_AB_MERGE_C R19, RZ, R7, RZ ;  /* 0x00000007ff13723e */ /* 0x001fe400048070ff */
[----:B------:R-:W-:-:S03]  /*6640*/  PRMT R7, RZ, 0x7610, R7 ;  /* 0x00007610ff077816 */ /* 0x000fc60000000007 */
[----:B------:R0:W-:Y:S01]  /*6650*/  @!P3 STG.E.U8 desc[UR16][R10.64+0x71], R19 ;  /* 0x000071130a00b986 */ /* 0x0001e2000c101110 */
[----:B------:R-:W-:Y:S05]  /*6660*/  @P4 BRA `(.L_x_160) ;  /* 0x0000000000044947 */ /* 0x000fea0003800000 */
[----:B------:R0:W5:Y:S02]  /*6670*/  LDG.E.U8 R7, desc[UR16][R24.64+0x78] ;  /* 0x0000781018077981 */ /* 0x000164000c1e1100 */
.L_x_160:
[----:B------:R-:W-:Y:S05]  /*6680*/  BSYNC B1 ;  /* 0x0000000000017941 */ /* 0x000fea0003800000 */
.L_x_159:
        /* <DEDUP_REMOVED lines=12> */
.L_x_162:
[----:B------:R-:W-:Y:S05]  /*6750*/  BSYNC B1 ;  /* 0x0000000000017941 */ /* 0x000fea0003800000 */
.L_x_161:
        /* <DEDUP_REMOVED lines=12> */
.L_x_164:
[----:B------:R-:W-:Y:S05]  /*6820*/  BSYNC B1 ;  /* 0x0000000000017941 */ /* 0x000fea0003800000 */
.L_x_163:
[----:B-----5:R-:W-:Y:S01]  /*6830*/  LOP3.LUT R7, R7, 0xff, RZ, 0xc0, !PT ;  /* 0x000000ff07077812 */ /* 0x020fe200078ec0ff */
[----:B------:R-:W-:Y:S01]  /*6840*/  BSSY B1, `(.L_x_165) ;  /* 0x000000b000017945 */ /* 0x000fe20003800000 */
[----:B------:R-:W-:Y:S02]  /*6850*/  ISETP.LT.OR P1, PT, R29, 0x7a, !P1 ;  /* 0x0000007a1d00780c */ /* 0x000fe40004f21670 */
[----:B------:R-:W-:-:S05]  /*6860*/  F2FP.F16.E4M3.UNPACK_B R7, R7 ;  /* 0x00000007ff07723e */ /* 0x000fca00020006ff */
[----:B01----:R-:W-:Y:S01]  /*6870*/  HADD2.F32 R12, -RZ, R7.H0_H0 ;  /* 0x20000007ff0c7230 */ /* 0x003fe20000004100 */
[----:B------:R-:W-:-:S04]  /*6880*/  PRMT R7, RZ, 0x7610, R7 ;  /* 0x00007610ff077816 */ /* 0x000fc80000000007 */
[----:B------:R-:W-:-:S04]  /*6890*/  FMUL R12, R12, R9 ;  /* 0x000000090c0c7220 */ /* 0x000fc80000400000 */
[----:B------:R-:W-:-:S05]  /*68a0*/  FFMA R12, R17, R8, R12 ;  /* 0x00000008110c7223 */ /* 0x000fca000000000c */
[----:B------:R-:W-:-:S05]  /*68b0*/  F2FP.SATFINITE.E4M3.F32.PACK_AB_MERGE_C R13, RZ, R12, RZ ;  /* 0x0000000cff0d723e */ /* 0x000fca00048070ff */
[----:B------:R0:W-:Y:S01]  /*68c0*/  @!P3 STG.E.U8 desc[UR16][R10.64+0x78], R13 ;  /* 0x0000780d0a00b986 */ /* 0x0001e2000c101110 */
[----:B------:R-:W-:Y:S05]  /*68d0*/  @P1 BRA `(.L_x_166) ;  /* 0x0000000000041947 */ /* 0x000fea0003800000 */
[----:B------:R1:W5:Y:S02]  /*68e0*/  LDG.E.U8 R7, desc[UR16][R26.64+0x79] ;  /* 0x000079101a077981 */ /* 0x000364000c1e1100 */
.L_x_166:
[----:B------:R-:W-:Y:S05]  /*68f0*/  BSYNC B1 ;  /* 0x0000000000017941 */ /* 0x000fea0003800000 */
.L_x_165:
[----:B------:R-:W-:Y:S05]  /*6900*/  @P1 BRA `(.L_x_167) ;  /* 0x0000001000281947 */ /* 0x000fea0003800000 */
[----:B-----5:R-:W-:-:S04]  /*6910*/  LOP3.LUT R7, R7, 0xff, RZ, 0xc0, !PT ;  /* 0x000000ff07077812 */ /* 0x020fc800078ec0ff */
[----:B------:R-:W-:-:S05]  /*6920*/  F2FP.F16.E4M3.UNPACK_B R7, R7 ;  /* 0x00000007ff07723e */ /* 0x000fca00020006ff */
[----:B------:R-:W-:-:S05]  /*6930*/  HADD2.F32 R12, -RZ, R7.H0_H0 ;  /* 0x20000007ff0c7230 */ /* 0x000fca0000004100 */
[----:B------:R-:W-:-:S04]  /*6940*/  FMUL R7, R12, R9 ;  /* 0x000000090c077220 */ /* 0x000fc80000400000 */
[----:B------:R-:W-:-:S05]  /*6950*/  FFMA R7, R16, R8, R7 ;  /* 0x0000000810077223 */ /* 0x000fca0000000007 */
[----:B------:R-:W-:-:S05]  /*6960*/  F2FP.SATFINITE.E4M3.F32.PACK_AB_MERGE_C R7, RZ, R7, RZ ;  /* 0x00000007ff07723e */ /* 0x000fca00048070ff */
[----:B------:R0:W-:Y:S01]  /*6970*/  STG.E.U8 desc[UR16][R10.64+0x79], R7 ;  /* 0x000079070a007986 */ /* 0x0001e2000c101110 */
[----:B------:R-:W-:Y:S05]  /*6980*/  BRA `(.L_x_167) ;  /* 0x0000001000087947 */ /* 0x000fea0003800000 */
.L_x_38:
[----:B------:R-:W-:Y:S01]  /*6990*/  ISETP.GE.AND P1, PT, R36, 0x1, PT ;  /* 0x000000012400780c */ /* 0x000fe20003f26270 */
[-C--:B--2---:R-:W-:Y:S01]  /*69a0*/  FMUL R143, R143, R8.reuse ;  /* 0x000000088f8f7220 */ /* 0x084fe20000400000 */
[-C--:B------:R-:W-:Y:S01]  /*69b0*/  FMUL R138, R138, R8.reuse ;  /* 0x000000088a8a7220 */ /* 0x080fe20000400000 */
[----:B------:R-:W-:Y:S01]  /*69c0*/  ISETP.GE.AND P0, PT, R36, 0x9, PT ;  /* 0x000000092400780c */ /* 0x000fe20003f06270 */
[-C--:B------:R-:W-:Y:S01]  /*69d0*/  FMUL R141, R141, R8.reuse ;  /* 0x000000088d8d7220 */ /* 0x080fe20000400000 */
[C---:B------:R-:W-:Y:S01]  /*69e0*/  ISETP.LT.OR P4, PT, R29.reuse, 0x1, !P1 ;  /* 0x000000011d00780c */ /* 0x040fe20004f81670 */
[-C--:B------:R-:W-:Y:S01]  /*69f0*/  FMUL R136, R136, R8.reuse ;  /* 0x0000000888887220 */ /* 0x080fe20000400000 */
[----:B------:R-:W-:Y:S01]  /*6a00*/  ISETP.LT.OR P5, PT, R29, 0x2, !P1 ;  /* 0x000000021d00780c */ /* 0x000fe20004fa1670 */
[-C--:B------:R-:W-:Y:S01]  /*6a10*/  FMUL R139, R139, R8.reuse ;  /* 0x000000088b8b7220 */ /* 0x080fe20000400000 */
[----:B------:R-:W-:Y:S01]  /*6a20*/  F2FP.SATFINITE.E4M3.F32.PACK_AB_MERGE_C R143, RZ, R143, RZ ;  /* 0x0000008fff8f723e */ /* 0x000fe200048070ff */
[----:B------:R-:W-:Y:S01]  /*6a30*/  FMUL R134, R134, R8 ;  /* 0x0000000886867220 */ /* 0x000fe20000400000 */
[----:B------:R-:W-:Y:S01]  /*6a40*/  F2FP.SATFINITE.E4M3.F32.PACK_AB_MERGE_C R7, RZ, R138, RZ ;  /* 0x0000008aff07723e */ /* 0x000fe200048070ff */
[-C--:B------:R-:W-:Y:S01]  /*6a50*/  FMUL R137, R137, R8.reuse ;  /* 0x0000000889897220 */ /* 0x080fe20000400000 */
[C---:B------:R-:W-:Y:S01]  /*6a60*/  ISETP.LT.OR P3, PT, R29.reuse, 0x1, !P0 ;  /* 0x000000011d00780c */ /* 0x040fe20004761670 */
[-C--:B------:R-:W-:Y:S01]  /*6a70*/  FMUL R132, R132, R8.reuse ;  /* 0x0000000884847220 */ /* 0x080fe20000400000 */
[----:B------:R-:W-:Y:S01]  /*6a80*/  ISETP.LT.OR P6, PT, R29, 0xa, !P1 ;  /* 0x0000000a1d00780c */ /* 0x000fe20004fc1670 */
[-C--:B------:R-:W-:Y:S01]  /*6a90*/  FMUL R135, R135, R8.reuse ;  /* 0x0000000887877220 */ /* 0x080fe20000400000 */
[----:B------:R-:W-:Y:S01]  /*6aa0*/  F2FP.SATFINITE.E4M3.F32.PACK_AB_MERGE_C R141, RZ, R141, RZ ;  /* 0x0000008dff8d723e */ /* 0x000fe200048070ff */
[----:B------:R-:W-:Y:S01]  /*6ab0*/  @!P4 STG.E.U8 desc[UR16][R12.64], R143 ;  /* 0x0000008f0c00c986 */ /* 0x000fe2000c101110 */
[C---:B------:R-:W-:Y:S01]  /*6ac0*/  ISETP.LT.OR P4, PT, R29.reuse, 0x2, !P0 ;  /* 0x000000021d00780c */ /* 0x040fe20004781670 */
[----:B------:R-:W-:Y:S01]  /*6ad0*/  FMUL R130, R130, R8 ;  /* 0x0000000882827220 */ /* 0x000fe20000400000 */
[----:B------:R-:W-:Y:S01]  /*6ae0*/  F2FP.SATFINITE.E4M3.F32.PACK_AB_MERGE_C R25, RZ, R136, RZ ;  /* 0x00000088ff19723e */ /* 0x000fe200048070ff */
[----:B------:R0:W-:Y:S01]  /*6af0*/  @!P5 STG.E.U8 desc[UR16][R12.64+0x1], R7 ;  /* 0x000001070c00d986 */ /* 0x0001e2000c101110 */
[----:B------:R-:W-:Y:S01]  /*6b00*/  ISETP.LT.OR P5, PT, R29, 0x9, !P1 ;  /* 0x000000091d00780c */ /* 0x000fe20004fa1670 */
[-C--:B------:R-:W-:Y:S01]  /*6b10*/  FMUL R133, R133, R8.reuse ;  /* 0x0000000885857220 */ /* 0x080fe20000400000 */
[----:B------:R-:W-:Y:S01]  /*6b20*/  F2FP.SATFINITE.E4M3.F32.PACK_AB_MERGE_C R139, RZ, R139, RZ ;  /* 0x0000008bff8b723e */ /* 0x000fe200048070ff */
[----:B------:R-:W-:Y:S01]  /*6b30*/  @!P3 STG.E.U8 desc[UR16][R10.64], R141 ;  /* 0x0000008d0a00b986 */ /* 0x000fe2000c101110 */
[----:B------:R-:W-:Y:S01]  /*6b40*/  ISETP.LT.OR P3, PT, R29, 0x9, !P0 ;  /* 0x000000091d00780c */ /* 0x000fe20004761670 */
[-C--:B------:R-:W-:Y:S01]  /*6b50*/  FMUL R128, R128, R8.reuse ;  /* 0x0000000880807220 */ /* 0x080fe20000400000 */
[----:B------:R-:W-:Y:S01]  /*6b60*/  F2FP.SATFINITE.E4M3.F32.PACK_AB_MERGE_C R137, RZ, R137, RZ ;  /* 0x00000089ff89723e */ /* 0x000fe200048070ff */
[-C--:B------:R-:W-:Y:S01]  /*6b70*/  FMUL R131, R131, R8.reuse ;  /* 0x0000000883837220 */ /* 0x080fe20000400000 */
[----:B------:R-:W-:Y:S01]  /*6b80*/  F2FP.SATFINITE.E4M3.F32.PACK_AB_MERGE_C R135, RZ, R135, RZ ;  /* 0x00000087ff87723e */ /* 0x000fe200048070ff */
[----:B------:R1:W-:Y:S01]  /*6b90*/  @!P4 STG.E.U8 desc[UR16][R10.64+0x1], R25 ;  /* 0x000001190a00c986 */ /* 0x0003e2000c101110 */
[C---:B------:R-:W-:Y:S01]  /*6ba0*/  ISETP.LT.OR P4, PT, R29.reuse, 0xa, !P0 ;  /* 0x0000000a1d00780c */ /* 0x040fe20004781670 */
[----:B------:R-:W-:Y:S01]  /*6bb0*/  FMUL R126, R126, R8 ;  /* 0x000000087e7e7220 */ /* 0x000fe20000400000 */
[----:B0-----:R-:W-:Y:S01]  /*6bc0*/  F2FP.SATFINITE.E4M3.F32.PACK_AB_MERGE_C R7, RZ, R134, RZ ;  /* 0x00000086ff07723e */ /* 0x001fe200048070ff */
[----:B------:R-:W-:Y:S01]  /*6bd0*/  @!P5 STG.E.U8 desc[UR16][R12.64+0x8], R139 ;  /* 0x0000088b0c00d986 */ /* 0x000fe2000c101110 */
[----:B------:R-:W-:Y:S01]  /*6be0*/  ISETP.LT.OR P5, PT, R29, 0x11, !P1 ;  /* 0x000000111d00780c */ /* 0x000fe20004fa1670 */
[-C--:B------:R-:W-:Y:S01]  /*6bf0*/  FMUL R129, R129, R8.reuse ;  /* 0x0000000881817220 */ /* 0x080fe20000400000 */
[----:B------:R-:W-:Y:S01]  /*6c00*/  F2FP.SATFINITE.E4M3.F32.PACK_AB_MERGE_C R133, RZ, R133, RZ ;  /* 0x00000085ff85723e */ /* 0x000fe200048070ff */
[----:B------:R0:W-:Y:S01]  /*6c10*/  @!P6 STG.E.U8 desc[UR16][R12.64+0x9], R7 ;  /* 0x000009070c00e986 */ /* 0x0001e2000c101110 */
[----:B------:R-:W-:Y:S01]  /*6c20*/  ISETP.LT.OR P6, PT, R29, 0x12, !P1 ;  /* 0x000000121d00780c */ /* 0x000fe20004fc1670 */
[----:B------:R-:W-:Y:S01]  /*6c30*/  FMUL R124, R124, R8 ;  /* 0x000000087c7c7220 */ /* 0x000fe20000400000 */
[----:B------:R-:W-:Y:S01]  /*6c40*/  F2FP.SATFINITE.E4M3.F32.PACK_AB_MERGE_C R131, RZ, R131, RZ ;  /* 0x00000083ff83723e */ /* 0x000fe200048070ff */
[----:B------:R-:W-:Y:S01]  /*6c50*/  @!P3 STG.E.U8 desc[UR16][R10.64+0x8], R137 ;  /* 0x000008890a00b986 */ /* 0x000fe2000c101110 */
[----:B-1----:R-:W-:Y:S01]  /*6c60*/  F2FP.SATFINITE.E4M3.F32.PACK_AB_MERGE_C R25, RZ, R132, RZ ;  /* 0x00000084ff19723e */ /* 0x002fe200048070ff */
[-C--:B------:R-:W-:Y:S01]  /*6c70*/  FMUL R127, R127, R8.reuse ;  /* 0x000000087f7f7220 */ /* 0x080fe20000400000 */
[C---:B------:R-:W-:Y:S01]  /*6c80*/  ISETP.LT.OR P3, PT, R29.reuse, 0x11, !P0 ;  /* 0x000000111d00780c */ /* 0x040fe20004761670 */
[-C--:B------:R-:W-:Y:S01]  /*6c90*/  FMUL R122, R122, R8.reuse ;  /* 0x000000087a7a7220 */ /* 0x080fe20000400000 */
[----:B------:R-:W-:Y:S01]  /*6ca0*/  F2FP.SATFINITE.E4M3.F32.PACK_AB_MERGE_C R129, RZ, R129, RZ ;  /* 0x00000081ff81723e */ /* 0x000fe200048070ff */
[----:B------:R1:W-:Y:S01]  /*6cb0*/  @!P4 STG.E.U8 desc[UR16][R10.64+0x9], R25 ;  /* 0x000009190a00c986 */ /* 0x0003e2000c101110 */
[----:B------:R-:W-:Y:S01]  /*6cc0*/  ISETP.LT.OR P4, PT, R29, 0x12, !P0 ;  /* 0x000000121d00780c */ /* 0x000fe20004781670 */
[----:B------:R-:W-:Y:S01]  /*6cd0*/  FMUL R125, R125, R8 ;  /* 0x000000087d7d7220 */ /* 0x000fe20000400000 */
[----:B0-----:R-:W-:Y:S01]  /*6ce0*/  F2FP.SATFINITE.E4M3.F32.PACK_AB_MERGE_C R7, RZ, R130, RZ ;  /* 0x00000082ff07723e */ /* 0x001fe200048070ff */
[----:B------:R-:W-:Y:S01]  /*6cf0*/  @!P5 STG.E.U8 desc[UR16][R12.64+0x10], R135 ;  /* 0x000010870c00d986 */ /* 0x000fe2000c101110 */
[C---:B------:R-:W-:Y:S01]  /*6d00*/  ISETP.LT.OR P5, PT, R29.reuse, 0x19, !P1 ;  /* 0x000000191d00780c */ /* 0x040fe20004fa1670 */
[-C--:B------:R-:W-:Y:S01]  /*6d10*/  FMUL R120, R120, R8.reuse ;  /* 0x0000000878787220 */ /* 0x080fe20000400000 */
[----:B------:R-:W-:Y:S01]  /*6d20*/  F2FP.SATFINITE.E4M3.F32.PACK_AB_MERGE_C R127, RZ, R127, RZ ;  /* 0x0000007fff7f723e */ /* 0x000fe200048070ff */
[----:B------:R0:W-:Y:S01]  /*6d30*/  @!P6 STG.E.U8 desc[UR16][R12.64+0x11], R7 ;  /* 0x000011070c00e986 */ /* 0x0001e2000c101110 */
[----:B------:R-:W-:Y:S01]  /*6d40*/  ISETP.LT.OR P6, PT, R29, 0x1a, !P1 ;  /* 0x0000001a1d00780c */ /* 0x000fe20004fc1670 */
[-C--:B------:R-:W-:Y:S01]  /*6d50*/  FMUL R123, R123, R8.reuse ;  /* 0x000000087b7b7220 */ /* 0x080fe20000400000 */
[----:B------:R-:W-:Y:S01]  /*6d60*/  FMUL R118, R118, R8 ;  /* 0x0000000876767220 */ /* 0x000fe20000400000 */
[----:B-1----:R-:W-:Y:S01]  /*6d70*/  F2FP.SATFINITE.E4M3.F32.PACK_AB_MERGE_C R25, RZ, R128, RZ ;  /* 0x00000080ff19723e */ /* 0x002fe200048070ff */
[----:B------:R-:W-:Y:S01]  /*6d80*/  @!P3 STG.E.U8 desc[UR16][R10.64+0x10], R133 ;  /* 0x000010850a00b986 */ /* 0x000fe2000c101110 */
[----:B------:R-:W-:Y:S01]  /*6d90*/  ISETP.LT.OR P3, PT, R29, 0x19, !P0 ;  /* 0x000000191d00780c */ /* 0x000fe20004761670 */
        /* <DEDUP_REMOVED lines=35> */
[----:B------:R-:W-:Y:S01]  /*6fd0*/  ISETP.LT.OR P3, PT, R29, 0x29, !P0 ;  /* 0x000000291d00780c */ /* 0x000fe20004761670 */
[-C--:B------:R-:W-:Y:S01]  /*6fe0*/  FMUL R111, R111, R8.reuse ;  /* 0x000000086f6f7220 */ /* 0x080fe20000400000 */
[-C--:B------:R-:W-:Y:S01]  /*6ff0*/  FMUL R106, R106, R8.reuse ;  /* 0x000000086a6a7220 */ /* 0x080fe20000400000 */
        /* <DEDUP_REMOVED lines=104> */
[----:B------:R-:W-:-:S02]  /*7680*/  ISETP.LT.OR P3, PT, R29, 0x59, !P0 ;  /* 0x000000591d00780c */ /* 0x000fc40004761670 */
[----:B------:R-:W-:Y:S01]  /*7690*/  F2FP.SATFINITE.E4M3.F32.PACK_AB_MERGE_C R21, RZ, R21, RZ ;  /* 0x00000015ff15723e */ /* 0x000fe200048070ff */
[----:B------:R1:W-:Y:S01]  /*76a0*/  @!P4 STG.E.U8 desc[UR16][R10.64+0x51], R25 ;  /* 0x000051190a00c986 */ /* 0x0003e2000c101110 */
[C---:B------:R-:W-:Y:S02]  /*76b0*/  ISETP.LT.OR P4, PT, R29.reuse, 0x5a, !P0 ;  /* 0x0000005a1d00780c */ /* 0x040fe40004781670 */
[----:B0-----:R-:W-:Y:S01]  /*76c0*/  F2FP.SATFINITE.E4M3.F32.PACK_AB_MERGE_C R7, RZ, R94, RZ ;  /* 0x0000005eff07723e */ /* 0x001fe200048070ff */
[----:B------:R-:W-:Y:S01]  /*76d0*/  @!P5 STG.E.U8 desc[UR16][R12.64+0x58], R99 ;  /* 0x000058630c00d986 */ /* 0x000fe2000c101110 */
[C---:B------:R-:W-:Y:S02]  /*76e0*/  ISETP.LT.OR P5, PT, R29.reuse, 0x61, !P1 ;  /* 0x000000611d00780c */ /* 0x040fe40004fa1670 */
[----:B------:R-:W-:Y:S01]  /*76f0*/  F2FP.SATFINITE.E4M3.F32.PACK_AB_MERGE_C R15, RZ, R15, RZ ;  /* 0x0000000fff0f723e */ /* 0x000fe200048070ff */
[----:B------:R0:W-:Y:S01]  /*7700*/  @!P6 STG.E.U8 desc[UR16][R12.64+0x59], R7 ;  /* 0x000059070c00e986 */ /* 0x0001e2000c101110 */
[----:B------:R-:W-:-:S02]  /*7710*/  ISETP.LT.OR P6, PT, R29, 0x62, !P1 ;  /* 0x000000621d00780c */ /* 0x000fc40004fc1670 */
[----:B------:R-:W-:Y:S01]  /*7720*/  F2FP.SATFINITE.E4M3.F32.PACK_AB_MERGE_C R17, RZ, R17, RZ ;  /* 0x00000011ff11723e */ /* 0x000fe200048070ff */
[----:B------:R-:W-:Y:S01]  /*7730*/  @!P3 STG.E.U8 desc[UR16][R10.64+0x58], R97 ;  /* 0x000058610a00b986 */ /* 0x000fe2000c101110 */
[----:B-1----:R-:W-:Y:S02]  /*7740*/  F2FP.SATFINITE.E4M3.F32.PACK_AB_MERGE_C R25, RZ, R92, RZ ;  /* 0x0000005cff19723e */ /* 0x002fe400048070ff */
[----:B------:R-:W-:-:S03]  /*7750*/  ISETP.LT.OR P3, PT, R29, 0x61, !P0 ;  /* 0x000000611d00780c */ /* 0x000fc60004761670 */
[----:B------:R1:W-:Y:S01]  /*7760*/  @!P4 STG.E.U8 desc[UR16][R10.64+0x59], R25 ;  /* 0x000059190a00c986 */ /* 0x0003e2000c101110 */
[C---:B------:R-:W-:Y:S02]  /*7770*/  ISETP.LT.OR P4, PT, R29.reuse, 0x62, !P0 ;  /* 0x000000621d00780c */ /* 0x040fe40004781670 */
[----:B0-----:R-:W-:Y:S01]  /*7780*/  F2FP.SATFINITE.E4M3.F32.PACK_AB_MERGE_C R7, RZ, R90, RZ ;  /* 0x0000005aff07723e */ /* 0x001fe200048070ff */
[----:B------:R-:W-:Y:S01]  /*7790*/  @!P5 STG.E.U8 desc[UR16][R12.64+0x60], R93 ;  /* 0x0000605d0c00d986 */ /* 0x000fe2000c101110 */
[----:B------:R-:W-:-:S03]  /*77a0*/  ISETP.LT.OR P5, PT, R29, 0x69, !P1 ;  /* 0x000000691d00780c */ /* 0x000fc60004fa1670 */
[----:B------:R0:W-:Y:S01]  /*77b0*/  @!P6 STG.E.U8 desc[UR16][R12.64+0x61], R7 ;  /* 0x000061070c00e986 */ /* 0x0001e2000c101110 */
[C---:B------:R-:W-:Y:S02]  /*77c0*/  ISETP.LT.OR P6, PT, R29.reuse, 0x6a, !P1 ;  /* 0x0000006a1d00780c */ /* 0x040fe40004fc1670 */
[----:B-1----:R-:W-:Y:S01]  /*77d0*/  F2FP.SATFINITE.E4M3.F32.PACK_AB_MERGE_C R25, RZ, R88, RZ ;  /* 0x00000058ff19723e */ /* 0x002fe200048070ff */
[----:B------:R-:W-:Y:S01]  /*77e0*/  @!P3 STG.E.U8 desc[UR16][R10.64+0x60], R95 ;  /* 0x0000605f0a00b986 */ /* 0x000fe2000c101110 */
        /* <DEDUP_REMOVED lines=11> */
[----:B------:R-:W-:Y:S01]  /*78a0*/  @!P4 STG.E.U8 desc[UR16][R10.64+0x69], R25 ;  /* 0x000069190a00c986 */ /* 0x000fe2000c101110 */
[C---:B------:R-:W-:Y:S02]  /*78b0*/  ISETP.LT.OR P4, PT, R29.reuse, 0x79, !P1 ;  /* 0x000000791d00780c */ /* 0x040fe40004f81670 */
[C---:B------:R-:W-:Y:S01]  /*78c0*/  ISETP.LT.OR P1, PT, R29.reuse, 0x7a, !P1 ;  /* 0x0000007a1d00780c */ /* 0x040fe20004f21670 */
[----:B------:R1:W-:Y:S01]  /*78d0*/  @!P5 STG.E.U8 desc[UR16][R12.64+0x70], R23 ;  /* 0x000070170c00d986 */ /* 0x0003e2000c101110 */
[C---:B------:R-:W-:Y:S02]  /*78e0*/  ISETP.LT.OR P5, PT, R29.reuse, 0x72, !P0 ;  /* 0x000000721d00780c */ /* 0x040fe400047a1670 */
[----:B0-----:R-:W-:Y:S01]  /*78f0*/  F2FP.SATFINITE.E4M3.F32.PACK_AB_MERGE_C R7, RZ, R18, RZ ;  /* 0x00000012ff07723e */ /* 0x001fe200048070ff */
[----:B------:R0:W-:Y:S01]  /*7900*/  @!P6 STG.E.U8 desc[UR16][R12.64+0x71], R19 ;  /* 0x000071130c00e986 */ /* 0x0001e2000c101110 */
[C---:B------:R-:W-:Y:S02]  /*7910*/  ISETP.LT.OR P6, PT, R29.reuse, 0x79, !P0 ;  /* 0x000000791d00780c */ /* 0x040fe400047c1670 */
[----:B------:R-:W-:Y:S01]  /*7920*/  ISETP.LT.OR P0, PT, R29, 0x7a, !P0 ;  /* 0x0000007a1d00780c */ /* 0x000fe20004701670 */
[----:B------:R2:W-:Y:S01]  /*7930*/  @!P3 STG.E.U8 desc[UR16][R10.64+0x70], R21 ;  /* 0x000070150a00b986 */ /* 0x0005e2000c101110 */
[----:B-1----:R-:W-:-:S05]  /*7940*/  F2FP.SATFINITE.E4M3.F32.PACK_AB_MERGE_C R23, RZ, R16, RZ ;  /* 0x00000010ff17723e */ /* 0x002fca00048070ff */
[----:B------:R2:W-:Y:S01]  /*7950*/  @!P5 STG.E.U8 desc[UR16][R10.64+0x71], R7 ;  /* 0x000071070a00d986 */ /* 0x0005e2000c101110 */
[----:B0-----:R-:W-:-:S03]  /*7960*/  F2FP.SATFINITE.E4M3.F32.PACK_AB_MERGE_C R19, RZ, R14, RZ ;  /* 0x0000000eff13723e */ /* 0x001fc600048070ff */
[----:B------:R2:W-:Y:S04]  /*7970*/  @!P4 STG.E.U8 desc[UR16][R12.64+0x78], R15 ;  /* 0x0000780f0c00c986 */ /* 0x0005e8000c101110 */
[----:B------:R2:W-:Y:S04]  /*7980*/  @!P1 STG.E.U8 desc[UR16][R12.64+0x79], R19 ;  /* 0x000079130c009986 */ /* 0x0005e8000c101110 */
[----:B------:R2:W-:Y:S04]  /*7990*/  @!P6 STG.E.U8 desc[UR16][R10.64+0x78], R17 ;  /* 0x000078110a00e986 */ /* 0x0005e8000c101110 */
[----:B------:R2:W-:Y:S02]  /*79a0*/  @!P0 STG.E.U8 desc[UR16][R10.64+0x79], R23 ;  /* 0x000079170a008986 */ /* 0x0005e4000c101110 */
.L_x_167:
[----:B------:R-:W-:Y:S05]  /*79b0*/  BSYNC B0 ;  /* 0x0000000000007941 */ /* 0x000fea0003800000 */
.L_x_37:
[----:B------:R-:W-:Y:S01]  /*79c0*/  ULDC UR6, c[0x0][0xc] ;  /* 0x0000030000067ab9 */ /* 0x000fe20000000800 */
[----:B------:R-:W-:Y:S01]  /*79d0*/  ULDC UR7, c[0x0][0x10] ;  /* 0x0000040000077ab9 */ /* 0x000fe20000000800 */
[----:B0-2--5:R-:W0:Y:S01]  /*79e0*/  LDC R7, c[0x0][0x14] ;  /* 0x00000500ff077b82 */ /* 0x025e220000000800 */
[----:B------:R-:W-:Y:S01]  /*79f0*/  UIMAD.WIDE.U32 UR6, UR6, UR7, URZ ;  /* 0x00000007060672a5 */ /* 0x000fe2000f8e003f */
[----:B----4-:R-:W-:Y:S01]  /*7a00*/  PRMT R10, RZ, 0x7610, R10 ;  /* 0x00007610ff0a7816 */ /* 0x010fe2000000000a */
[----:B------:R-:W-:-:S04]  /*7a10*/  IMAD.MOV.U32 R11, RZ, RZ, -0x1 ;  /* 0xffffffffff0b7424 */ /* 0x000fc800078e00ff */
[----:B0-----:R-:W-:-:S04]  /*7a20*/  IMAD.WIDE.U32 R2, R7, UR6, R2 ;  /* 0x0000000607027c25 */ /* 0x001fc8000f8e0002 */
[----:B------:R-:W-:Y:S01]  /*7a30*/  IMAD R7, R7, UR7, RZ ;  /* 0x0000000707077c24 */ /* 0x000fe2000f8e02ff */
[----:B------:R-:W-:Y:S02]  /*7a40*/  ULDC.64 UR6, c[0x0][0x650] ;  /* 0x0001940000067ab9 */ /* 0x000fe40000000a00 */
[----:B------:R-:W-:Y:S01]  /*7a50*/  ISETP.GE.U32.AND P0, PT, R2, UR6, PT ;  /* 0x0000000602007c0c */ /* 0x000fe2000bf06070 */
[----:B------:R-:W-:Y:S02]  /*7a60*/  IMAD.IADD R3, R3, 0x1, R7 ;  /* 0x0000000103037824 */ /* 0x000fe400078e0207 */
[----:B------:R-:W-:-:S03]  /*7a70*/  IMAD.MOV.U32 R7, RZ, RZ, -0x1 ;  /* 0xffffffffff077424 */ /* 0x000fc600078e00ff */
[----:B------:R-:W-:-:S13]  /*7a80*/  ISETP.GE.U32.AND.EX P0, PT, R3, UR7, PT, P0 ;  /* 0x0000000703007c0c */ /* 0x000fda000bf06100 */
[----:B------:R-:W-:Y:S05]  /*7a90*/  @P0 BRA `(.L_x_168) ;  /* 0x0000000400600947 */ /* 0x000fea0003800000 */
[----:B------:R-:W0:Y:S01]  /*7aa0*/  S2R R22, SR_CTAID.X ;  /* 0x0000000000167919 */ /* 0x000e220000002500 */
[----:B------:R-:W2:Y:S01]  /*7ab0*/  LDC.64 R16, c[0x0][0x628] ;  /* 0x00018a00ff107b82 */ /* 0x000ea20000000a00 */
[----:B------:R-:W-:Y:S01]  /*7ac0*/  ULDC UR6, c[0x0][0x150] ;  /* 0x0000540000067ab9 */ /* 0x000fe20000000800 */
[----:B------:R-:W-:Y:S01]  /*7ad0*/  IMAD.MOV.U32 R14, RZ, RZ, R2 ;  /* 0x000000ffff0e7224 */ /* 0x000fe200078e0002 */
[----:B------:R-:W4:Y:S01]  /*7ae0*/  S2R R24, SR_CTAID.Y ;  /* 0x0000000000187919 */ /* 0x000f220000002600 */
[----:B------:R-:W-:-:S04]  /*7af0*/  IMAD.MOV.U32 R15, RZ, RZ, R3 ;  /* 0x000000ffff0f7224 */ /* 0x000fc800078e0003 */
[----:B------:R-:W1:Y:S08]  /*7b00*/  LDC R25, c[0x0][0x144] ;  /* 0x00005100ff197b82 */ /* 0x000e700000000800 */
[----:B------:R-:W1:Y:S08]  /*7b10*/  LDC R18, c[0x0][0x630] ;  /* 0x00018c00ff127b82 */ /* 0x000e700000000800 */
[----:B------:R-:W1:Y:S01]  /*7b20*/  LDC.64 R20, c[0x0][0x620] ;  /* 0x00018800ff147b82 */ /* 0x000e620000000a00 */
[----:B--2---:R-:W-:-:S04]  /*7b30*/  ISETP.NE.U32.AND P0, PT, R16, RZ, PT ;  /* 0x000000ff1000720c */ /* 0x004fc80003f05070 */
[----:B------:R-:W-:Y:S02]  /*7b40*/  ISETP.NE.AND.EX P0, PT, R17, RZ, PT, P0 ;  /* 0x000000ff1100720c */ /* 0x000fe40003f05300 */
[----:B0-----:R-:W-:-:S05]  /*7b50*/  I2FP.F32.U32 R7, R22 ;  /* 0x0000001600077245 */ /* 0x001fca0000201000 */
[----:B------:R-:W-:-:S04]  /*7b60*/  FMUL R7, R7, UR6 ;  /* 0x0000000607077c20 */ /* 0x000fc80008400000 */
[----:B------:R0:W2:Y:S02]  /*7b70*/  F2I.U32.TRUNC.NTZ R23, R7 ;  /* 0x0000000700177305 */ /* 0x0000a4000020f000 */
[----:B----4-:R-:W-:Y:S05]  /*7b80*/  @!P0 BRA `(.L_x_169) ;  /* 0x0000000000288947 */ /* 0x010fea0003800000 */
[----:B0-----:R-:W0:Y:S02]  /*7b90*/  LDC R7, c[0x0][0x634] ;  /* 0x00018d00ff077b82 */ /* 0x001e240000000800 */
        /* <DEDUP_REMOVED lines=9> */
.L_x_169:
[-CC-:B-1----:R-:W-:Y:S01]  /*7c30*/  SHF.R.U64 R19, R14, R18.reuse, R15.reuse ;  /* 0x000000120e137219 */ /* 0x182fe2000000120f */
[----:B------:R-:W1:Y:S01]  /*7c40*/  LDC.64 R30, c[0x0][0x640] ;  /* 0x00019000ff1e7b82 */ /* 0x000e620000000a00 */
[----:B0-----:R-:W-:Y:S01]  /*7c50*/  SHF.R.U32.HI R7, RZ, R18, R15 ;  /* 0x00000012ff077219 */ /* 0x001fe2000001160f */
[----:B--2---:R-:W-:Y:S01]  /*7c60*/  IMAD.MOV R23, RZ, RZ, -R23 ;  /* 0x000000ffff177224 */ /* 0x004fe200078e0a17 */
[----:B------:R-:W-:Y:S01]  /*7c70*/  IADD3 R13, P0, RZ, -R19, RZ ;  /* 0x80000013ff0d7210 */ /* 0x000fe20007f1e0ff */
[----:B------:R-:W-:Y:S02]  /*7c80*/  ULDC UR6, c[0x0][0x154] ;  /* 0x0000550000067ab9 */ /* 0x000fe40000000800 */
[----:B------:R-:W-:Y:S02]  /*7c90*/  IMAD R25, R25, R23, R22 ;  /* 0x0000001719197224 */ /* 0x000fe400078e0216 */
[----:B------:R-:W0:Y:S01]  /*7ca0*/  LDC R14, c[0x0][0x618] ;  /* 0x00018600ff0e7b82 */ /* 0x000e220000000800 */
[----:B------:R-:W-:-:S02]  /*7cb0*/  IMAD.X R7, RZ, RZ, ~R7, P0 ;  /* 0x000000ffff077224 */ /* 0x000fc400000e0e07 */
[----:B------:R-:W-:-:S04]  /*7cc0*/  IMAD.WIDE.U32 R10, R13, R20, R2 ;  /* 0x000000140d0a7225 */ /* 0x000fc800078e0002 */
[----:B------:R-:W-:Y:S01]  /*7cd0*/  IMAD R12, R7, R20, RZ ;  /* 0x00000014070c7224 */ /* 0x000fe200078e02ff */
[----:B---3--:R-:W2:Y:S03]  /*7ce0*/  LDC R26, c[0x0][0x608] ;  /* 0x00018200ff1a7b82 */ /* 0x008ea60000000800 */
[----:B------:R-:W-:Y:S02]  /*7cf0*/  IMAD R7, R13, R21, R12 ;  /* 0x000000150d077224 */ /* 0x000fe400078e020c */
[----:B------:R-:W-:Y:S02]  /*7d00*/  IMAD.MOV.U32 R13, RZ, RZ, 0x1 ;  /* 0x00000001ff0d7424 */ /* 0x000fe400078e00ff */
[----:B------:R-:W-:Y:S01]  /*7d10*/  IMAD.IADD R7, R11, 0x1, R7 ;  /* 0x000000010b077824 */ /* 0x000fe200078e0207 */
[----:B------:R-:W3:Y:S01]  /*7d20*/  LDC R28, c[0x0][0x658] ;  /* 0x00019600ff1c7b82 */ /* 0x000ee20000000800 */
[----:B------:R-:W-:-:S02]  /*7d30*/  I2FP.F32.U32 R11, R24 ;  /* 0x00000018000b7245 */ /* 0x000fc40000201000 */
[----:B-1----:R-:W-:-:S03]  /*7d40*/  ISETP.NE.U32.AND P0, PT, R30, RZ, PT ;  /* 0x000000ff1e00720c */ /* 0x002fc60003f05070 */
[----:B------:R-:W-:Y:S01]  /*7d50*/  FMUL R12, R11, UR6 ;  /* 0x000000060b0c7c20 */ /* 0x000fe20008400000 */
[----:B------:R-:W-:Y:S01]  /*7d60*/  ISETP.NE.AND.EX P0, PT, R31, RZ, PT, P0 ;  /* 0x000000ff1f00720c */ /* 0x000fe20003f05300 */
[----:B------:R-:W1:Y:S01]  /*7d70*/  LDC R23, c[0x0][0x148] ;  /* 0x00005200ff177b82 */ /* 0x000e620000000800 */
[-CC-:B0-----:R-:W-:Y:S01]  /*7d80*/  SHF.R.U64 R18, R10, R14.reuse, R7.reuse ;  /* 0x0000000e0a127219 */ /* 0x181fe20000001207 */
[----:B------:R0:W4:Y:S01]  /*7d90*/  F2I.U32.TRUNC.NTZ R20, R12 ;  /* 0x0000000c00147305 */ /* 0x000122000020f000 */
[----:B------:R-:W-:Y:S01]  /*7da0*/  SHF.R.U32.HI R7, RZ, R14, R7 ;  /* 0x0000000eff077219 */ /* 0x000fe20000011607 */
[----:B------:R-:W-:-:S04]  /*7db0*/  IMAD.MOV.U32 R11, RZ, RZ, -0x1 ;  /* 0xffffffffff0b7424 */ /* 0x000fc800078e00ff */
[----:B------:R-:W0:Y:S01]  /*7dc0*/  LDC R22, c[0x0][0x600] ;  /* 0x00018000ff167b82 */ /* 0x000e220000000800 */
[-CC-:B--2---:R-:W-:Y:S02]  /*7dd0*/  SHF.R.U64 R16, R18, R26.reuse, R7.reuse ;  /* 0x0000001a12107219 */ /* 0x184fe40000001207 */
[----:B------:R-:W-:-:S05]  /*7de0*/  SHF.R.U32.HI R7, RZ, R26, R7 ;  /* 0x0000001aff077219 */ /* 0x000fca0000011607 */
[----:B------:R-:W2:Y:S01]  /*7df0*/  LDC R29, c[0x0][0x648] ;  /* 0x00019200ff1d7b82 */ /* 0x000ea20000000800 */
[-C--:B---3--:R-:W-:Y:S02]  /*7e00*/  SHF.L.U32 R10, R11, R28.reuse, RZ ;  /* 0x0000001c0b0a7219 */ /* 0x088fe400000006ff */
[--C-:B------:R-:W-:Y:S02]  /*7e10*/  SHF.R.U64 R21, R16, R28, R7.reuse ;  /* 0x0000001c10157219 */ /* 0x100fe40000001207 */
[----:B------:R-:W-:Y:S02]  /*7e20*/  LOP3.LUT R27, RZ, R10, RZ, 0x33, !PT ;  /* 0x0000000aff1b7212 */ /* 0x000fe400078e33ff */
[-C--:B------:R-:W-:Y:S01]  /*7e30*/  SHF.R.U32.HI R11, RZ, R28.reuse, R7 ;  /* 0x0000001cff0b7219 */ /* 0x080fe20000011607 */
[----:B------:R-:W3:Y:S01]  /*7e40*/  LDC R32, c[0x0][0x638] ;  /* 0x00018e00ff207b82 */ /* 0x000ee20000000800 */
[----:B------:R-:W-:Y:S01]  /*7e50*/  SHF.L.U32 R26, R13, R28, RZ ;  /* 0x0000001c0d1a7219 */ /* 0x000fe200000006ff */
[----:B------:R-:W-:-:S06]  /*7e60*/  IMAD.MOV.U32 R10, RZ, RZ, R21 ;  /* 0x000000ffff0a7224 */ /* 0x000fcc00078e0015 */
[----:B------:R-:W0:Y:S01]  /*7e70*/  LDC R33, c[0x0][0x610] ;  /* 0x00018400ff217b82 */ /* 0x000e220000000800 */
[----:B----4-:R-:W-:Y:S05]  /*7e80*/  @!P0 BRA `(.L_x_170) ;  /* 0x0000000000288947 */ /* 0x010fea0003800000 */
[----:B------:R-:W4:Y:S02]  /*7e90*/  LDC R10, c[0x0][0x64c] ;  /* 0x00019300ff0a7b82 */ /* 0x000f240000000800 */
[----:B----4-:R-:W-:-:S05]  /*7ea0*/  IADD3 R7, P0, R21, R10, RZ ;  /* 0x0000000a15077210 */ /* 0x010fca0007f1e0ff */
[----:B------:R-:W-:-:S04]  /*7eb0*/  IMAD.X R17, RZ, RZ, R11, P0 ;  /* 0x000000ffff117224 */ /* 0x000fc800000e060b */
[----:B------:R-:W-:-:S04]  /*7ec0*/  IMAD.WIDE.U32 R10, R17, R30, RZ ;  /* 0x0000001e110a7225 */ /* 0x000fc800078e00ff */
[----:B0-----:R-:W-:-:S04]  /*7ed0*/  IMAD.WIDE.U32 R12, P0, R7, R31, R10 ;  /* 0x0000001f070c7225 */ /* 0x001fc8000780000a */
[----:B------:R-:W-:-:S04]  /*7ee0*/  IMAD.WIDE.U32 R10, R7, R30, RZ ;  /* 0x0000001e070a7225 */ /* 0x000fc800078e00ff */
[----:B------:R-:W-:Y:S01]  /*7ef0*/  IMAD.X R15, RZ, RZ, RZ, P0 ;  /* 0x000000ffff0f7224 */ /* 0x000fe200000e06ff */
[----:B------:R-:W-:Y:S01]  /*7f00*/  IADD3 RZ, P0, R11, R12, RZ ;  /* 0x0000000c0bff7210 */ /* 0x000fe20007f1e0ff */
[----:B------:R-:W-:-:S04]  /*7f10*/  IMAD.MOV.U32 R14, RZ, RZ, R13 ;  /* 0x000000ffff0e7224 */ /* 0x000fc800078e000d */
[----:B------:R-:W-:-:S08]  /*7f20*/  IMAD.WIDE.U32.X R10, R17, R31, R14, P0 ;  /* 0x0000001f110a7225 */ /* 0x000fd000000e040e */
.L_x_170:
[----:B--2---:R-:W-:Y:S01]  /*7f30*/  SHF.R.U64 R7, R10, R29, R11 ;  /* 0x0000001d0a077219 */ /* 0x004fe2000000120b */
[----:B0-----:R-:W-:Y:S01]  /*7f40*/  VIADD R11, R22, 0xffffffff ;  /* 0xffffffff160b7836 */ /* 0x001fe20000000000 */
[----:B------:R-:W-:Y:S01]  /*7f50*/  LOP3.LUT R28, R16, R27, RZ, 0xc0, !PT ;  /* 0x0000001b101c7212 */ /* 0x000fe200078ec0ff */
[----:B------:R-:W-:Y:S02]  /*7f60*/  IMAD.MOV R20, RZ, RZ, -R20 ;  /* 0x000000ffff147224 */ /* 0x000fe400078e0a14 */
[----:B------:R-:W-:Y:S01]  /*7f70*/  IMAD.MOV R10, RZ, RZ, -R7 ;  /* 0x000000ffff0a7224 */ /* 0x000fe200078e0a07 */
[----:B------:R-:W-:Y:S01]  /*7f80*/  LOP3.LUT R18, R18, R11, RZ, 0xc0, !PT ;  /* 0x0000000b12127212 */ /* 0x000fe200078ec0ff */
[----:B------:R-:W-:Y:S02]  /*7f90*/  IMAD R28, R26, R7, R28 ;  /* 0x000000071a1c7224 */ /* 0x000fe400078e021c */
[----:B-1----:R-:W-:Y:S02]  /*7fa0*/  @P2 IMAD R25, R23, R20, R24 ;  /* 0x0000001417192224 */ /* 0x002fe400078e0218 */
[----:B---3--:R-:W-:-:S02]  /*7fb0*/  IMAD R7, R10, R32, R21 ;  /* 0x000000200a077224 */ /* 0x008fc400078e0215 */
[----:B------:R-:W-:Y:S02]  /*7fc0*/  IMAD R28, R28, R33, R25 ;  /* 0x000000211c1c7224 */ /* 0x000fe400078e0219 */
[----:B------:R-:W-:Y:S02]  /*7fd0*/  IMAD R7, R7, R22, R18 ;  /* 0x0000001607077224 */ /* 0x000fe400078e0212 */
[----:B------:R-:W-:-:S03]  /*7fe0*/  IMAD.MOV.U32 R10, RZ, RZ, 0x1 ;  /* 0x00000001ff0a7424 */ /* 0x000fc600078e00ff */
[----:B------:R-:W-:Y:S02]  /*7ff0*/  SEL R11, R7, R28, !P2 ;  /* 0x0000001c070b7207 */ /* 0x000fe40005000000 */
[----:B------:R-:W-:Y:S01]  /*8000*/  SEL R28, R28, R7, !P2 ;  /* 0x000000071c1c7207 */ /* 0x000fe20005000000 */
[----:B------:R-:W-:-:S07]  /*8010*/  IMAD.MOV.U32 R7, RZ, RZ, R19 ;  /* 0x000000ffff077224 */ /* 0x000fce00078e0013 */
.L_x_168:
[----:B------:R-:W-:Y:S01]  /*8020*/  LOP3.LUT P0, RZ, R10, 0xff, RZ, 0xc0, !PT ;  /* 0x000000ff0aff7812 */ /* 0x000fe2000780c0ff */
[----:B------:R-:W-:-:S12]  /*8030*/  IMAD.MOV.U32 R10, RZ, RZ, R28 ;  /* 0x000000ffff0a7224 */ /* 0x000fd800078e001c */
[----:B------:R-:W-:Y:S05]  /*8040*/  @P0 BRA `(.L_x_171) ;  /* 0xffffff9000780947 */ /* 0x000fea000383ffff */
[----:B------:R-:W-:Y:S05]  /*8050*/  EXIT ;  /* 0x000000000000794d */ /* 0x000fea0003800000 */
.L_x_7:
[----:B0-----:R-:W-:Y:S01]  /*8060*/  ULDC.64 UR4, c[0x0][0x650] ;  /* 0x0001940000047ab9 */ /* 0x001fe20000000a00 */
        /* <DEDUP_REMOVED lines=25> */
.L_x_173:
[----:B------:R-:W0:Y:S01]  /*8200*/  LDC.64 R28, c[0x0][0x640] ;  /* 0x00019000ff1c7b82 */ /* 0x000e220000000a00 */
[-CC-:B------:R-:W-:Y:S01]  /*8210*/  SHF.R.U64 R21, R16, R6.reuse, R17.reuse ;  /* 0x0000000610157219 */ /* 0x180fe20000001211 */
[----:B------:R-:W-:Y:S01]  /*8220*/  IMAD.MOV.U32 R31, RZ, RZ, 0x1 ;  /* 0x00000001ff1f7424 */ /* 0x000fe200078e00ff */
[----:B------:R-:W-:Y:S02]  /*8230*/  SHF.R.U32.HI R5, RZ, R6, R17 ;  /* 0x00000006ff057219 */ /* 0x000fe40000011611 */
        /* <DEDUP_REMOVED lines=9> */
[----:B0-----:R-:W-:Y:S01]  /*82d0*/  ISETP.NE.U32.AND P0, PT, R28, RZ, PT ;  /* 0x000000ff1c00720c */ /* 0x001fe20003f05070 */
[----:B------:R-:W-:-:S03]  /*82e0*/  IMAD.MOV.U32 R11, RZ, RZ, -0x1 ;  /* 0xffffffffff0b7424 */ /* 0x000fc600078e00ff */
[----:B------:R-:W-:Y:S02]  /*82f0*/  ISETP.NE.AND.EX P0, PT, R29, RZ, PT, P0 ;  /* 0x000000ff1d00720c */ /* 0x000fe40003f05300 */
[----:B------:R-:W0:Y:S01]  /*8300*/  LDC R24, c[0x0][0x600] ;  /* 0x00018000ff187b82 */ /* 0x000e220000000800 */
[-CC-:B-1----:R-:W-:Y:S02]  /*8310*/  SHF.R.U64 R18, R10, R14.reuse, R5.reuse ;  /* 0x0000000e0a127219 */ /* 0x182fe40000001205 */
[----:B------:R-:W-:-:S05]  /*8320*/  SHF.R.U32.HI R5, RZ, R14, R5 ;  /* 0x0000000eff057219 */ /* 0x000fca0000011605 */
        /* <DEDUP_REMOVED lines=21> */
.L_x_174:
[----:B-1----:R-:W-:Y:S01]  /*8480*/  SHF.R.U64 R6, R10, R25, R11 ;  /* 0x000000190a067219 */ /* 0x002fe2000000120b */
[----:B0-----:R-:W-:Y:S01]  /*8490*/  VIADD R11, R24, 0xffffffff ;  /* 0xffffffff180b7836 */ /* 0x001fe20000000000 */
[----:B------:R-:W-:Y:S01]  /*84a0*/  SHF.L.U32 R9, R31, R26, RZ ;  /* 0x0000001a1f097219 */ /* 0x000fe200000006ff */
[----:B------:R-:W-:Y:S01]  /*84b0*/  @P2 IMAD R12, R13, R20, R8 ;  /* 0x000000140d0c2224 */ /* 0x000fe200078e0208 */
[----:B------:R-:W-:Y:S01]  /*84c0*/  LOP3.LUT R5, R22, R33, RZ, 0xc0, !PT ;  /* 0x0000002116057212 */ /* 0x000fe200078ec0ff */
[----:B------:R-:W-:Y:S01]  /*84d0*/  IMAD.MOV R10, RZ, RZ, -R6 ;  /* 0x000000ffff0a7224 */ /* 0x000fe200078e0a06 */
[----:B------:R-:W-:Y:S01]  /*84e0*/  LOP3.LUT R18, R18, R11, RZ, 0xc0, !PT ;  /* 0x0000000b12127212 */ /* 0x000fe200078ec0ff */
[----:B------:R-:W-:Y:S02]  /*84f0*/  IMAD.MOV.U32 R8, RZ, RZ, 0x1 ;  /* 0x00000001ff087424 */ /* 0x000fe400078e00ff */
[----:B------:R-:W-:Y:S02]  /*8500*/  IMAD R9, R9, R6, R5 ;  /* 0x0000000609097224 */ /* 0x000fe400078e0205 */
[----:B--2---:R-:W-:-:S02]  /*8510*/  IMAD R5, R10, R27, R23 ;  /* 0x0000001b0a057224 */ /* 0x004fc400078e0217 */
[----:B---3--:R-:W-:Y:S02]  /*8520*/  IMAD R6, R9, R30, R12 ;  /* 0x0000001e09067224 */ /* 0x008fe400078e020c */
[----:B------:R-:W-:Y:S01]  /*8530*/  IMAD R9, R5, R24, R18 ;  /* 0x0000001805097224 */ /* 0x000fe200078e0212 */
[----:B------:R-:W-:Y:S01]  /*8540*/  PRMT R5, R8, 0x7610, R5 ;  /* 0x0000761008057816 */ /* 0x000fe20000000005 */
[----:B------:R-:W-:-:S03]  /*8550*/  IMAD.MOV.U32 R16, RZ, RZ, R21 ;  /* 0x000000ffff107224 */ /* 0x000fc600078e0015 */
[----:B------:R-:W-:Y:S02]  /*8560*/  SEL R17, R9, R6, !P2 ;  /* 0x0000000609117207 */ /* 0x000fe40005000000 */
[----:B------:R-:W-:-:S07]  /*8570*/  SEL R6, R6, R9, !P2 ;  /* 0x0000000906067207 */ /* 0x000fce0005000000 */
.L_x_172:
[----:B------:R-:W-:-:S08]  /*8580*/  NOP ;  /* 0x0000000000007918 */ /* 0x000fd00000000000 */
[----:B------:R-:W0:-:S00]  /*8590*/  USETMAXREG.DEALLOC.CTAPOOL 0x28 ;  /* 0x00000028000079c8 */ /* 0x000e0000080e0500 */
[----:B0-----:R-:W-:-:S13]  /*85a0*/  ISETP.NE.AND P0, PT, R7, RZ, PT ;  /* 0x000000ff0700720c */ /* 0x001fda0003f05270 */
[----:B------:R-:W-:Y:S05]  /*85b0*/  @P0 EXIT ;  /* 0x000000000000094d */ /* 0x000fea0003800000 */
[----:B------:R-:W-:Y:S01]  /*85c0*/  LOP3.LUT P0, RZ, R5, 0xff, RZ, 0xc0, !PT ;  /* 0x000000ff05ff7812 */ /* 0x000fe2000780c0ff */
[----:B------:R-:W-:Y:S02]  /*85d0*/  IMAD.MOV.U32 R11, RZ, RZ, 0x1 ;  /* 0x00000001ff0b7424 */ /* 0x000fe400078e00ff */
[----:B------:R-:W-:-:S10]  /*85e0*/  IMAD.MOV.U32 R15, RZ, RZ, RZ ;  /* 0x000000ffff0f7224 */ /* 0x000fd400078e00ff */
[----:B------:R-:W-:Y:S05]  /*85f0*/  @!P0 BRA `(.L_x_175) ;  /* 0x0000000c00788947 */ /* 0x000fea0003800000 */
[----:B------:R-:W0:Y:S01]  /*8600*/  LDC R5, c[0x0][0x28c] ;  /* 0x0000a300ff057b82 */ /* 0x000e220000000800 */
[----:B------:R-:W-:Y:S01]  /*8610*/  UMOV UR14, 0x1 ;  /* 0x00000001000e7882 */ /* 0x000fe20000000000 */
[----:B------:R-:W-:Y:S01]  /*8620*/  ULDC UR9, c[0x0][0xc] ;  /* 0x0000030000097ab9 */ /* 0x000fe20000000800 */
[----:B------:R-:W-:Y:S01]  /*8630*/  ULDC UR12, c[0x0][0x10] ;  /* 0x00000400000c7ab9 */ /* 0x000fe20000000800 */
[----:B------:R-:W-:Y:S01]  /*8640*/  ULDC UR5, c[0x0][0x658] ;  /* 0x0001960000057ab9 */ /* 0x000fe20000000800 */
[----:B------:R-:W-:Y:S01]  /*8650*/  UMOV UR7, 0xffffffff ;  /* 0xffffffff00077882 */ /* 0x000fe20000000000 */
[----:B------:R-:W-:Y:S01]  /*8660*/  BSSY B0, `(.L_x_175) ;  /* 0x00000d7000007945 */ /* 0x000fe20003800000 */
[----:B------:R-:W-:Y:S01]  /*8670*/  USHF.L.U32 UR7, UR7, UR5, URZ ;  /* 0x0000000507077299 */ /* 0x000fe2000800063f */
[----:B------:R-:W1:Y:S01]  /*8680*/  S2UR UR8, SR_CgaCtaId ;  /* 0x00000000000879c3 */ /* 0x000e620000008800 */
[----:B------:R-:W-:Y:S01]  /*8690*/  USHF.L.U32 UR5, UR14, UR5, URZ ;  /* 0x000000050e057299 */ /* 0x000fe2000800063f */
[----:B------:R-:W-:Y:S01]  /*86a0*/  IMAD.MOV.U32 R13, RZ, RZ, 0x1 ;  /* 0x00000001ff0d7424 */ /* 0x000fe200078e00ff */
[----:B------:R-:W-:Y:S01]  /*86b0*/  LOP3.LUT R14, R4, 0x2, RZ, 0xfc, !PT ;  /* 0x00000002040e7812 */ /* 0x000fe200078efcff */
[----:B------:R-:W-:Y:S01]  /*86c0*/  IMAD.MOV.U32 R11, RZ, RZ, 0x1 ;  /* 0x00000001ff0b7424 */ /* 0x000fe200078e00ff */
[----:B------:R-:W-:Y:S01]  /*86d0*/  ULDC UR4, c[0x0][0x600] ;  /* 0x0001800000047ab9 */ /* 0x000fe20000000800 */
[----:B------:R-:W-:Y:S01]  /*86e0*/  IMAD.MOV.U32 R15, RZ, RZ, RZ ;  /* 0x000000ffff0f7224 */ /* 0x000fe200078e00ff */
[----:B------:R-:W-:Y:S01]  /*86f0*/  UMOV UR15, 0x5 ;  /* 0x00000005000f7882 */ /* 0x000fe20000000000 */
[----:B------:R-:W-:-:S02]  /*8700*/  UIADD3 UR4, UR4, -0x1, URZ ;  /* 0xffffffff04047890 */ /* 0x000fc4000fffe03f */
[----:B------:R-:W-:Y:S01]  /*8710*/  ULOP3.LUT UR7, URZ, UR7, URZ, 0x33, !UPT ;  /* 0x000000073f077292 */ /* 0x000fe2000f8e333f */
[----:B------:R-:W-:Y:S01]  /*8720*/  ULDC.64 UR30, c[0x0][0x198] ;  /* 0x00006600001e7ab9 */ /* 0x000fe20000000a00 */
[----:B0-----:R-:W-:-:S05]  /*8730*/  VIADD R5, R5, 0x7f ;  /* 0x0000007f05057836 */ /* 0x001fca0000000000 */
[----:B------:R-:W-:Y:S01]  /*8740*/  SHF.R.S32.HI R8, RZ, 0x1f, R5 ;  /* 0x0000001fff087819 */ /* 0x000fe20000011405 */
[----:B-1----:R-:W-:-:S03]  /*8750*/  ULOP3.LUT UR10, UR8, 0x1, URZ, 0xc0, !UPT ;  /* 0x00000001080a7892 */ /* 0x002fc6000f8ec03f */
[----:B------:R-:W-:Y:S01]  /*8760*/  LEA.HI R8, R8, R5, RZ, 0x7 ;  /* 0x0000000508087211 */ /* 0x000fe200078f38ff */
[----:B------:R-:W-:Y:S02]  /*8770*/  USHF.R.U32.HI UR28, URZ, 0x1, UR8 ;  /* 0x000000013f1c7899 */ /* 0x000fe40008011608 */
[----:B------:R-:W-:Y:S01]  /*8780*/  USHF.L.U32 UR6, UR8, 0x6, URZ ;  /* 0x0000000608067899 */ /* 0x000fe2000800063f */
[----:B------:R-:W-:Y:S01]  /*8790*/  SHF.R.S32.HI R10, RZ, 0x7, R8 ;  /* 0x00000007ff0a7819 */ /* 0x000fe20000011408 */
[----:B------:R-:W-:Y:S02]  /*87a0*/  USHF.L.U32 UR27, UR8, 0xd, URZ ;  /* 0x0000000d081b7899 */ /* 0x000fe4000800063f */
[----:B------:R-:W-:Y:S02]  /*87b0*/  ULOP3.LUT UR8, UR8, 0xfffffffe, URZ, 0xc0, !UPT ;  /* 0xfffffffe08087892 */ /* 0x000fe4000f8ec03f */
[----:B------:R-:W-:Y:S01]  /*87c0*/  UISETP.GT.U32.AND UP0, UPT, UR10, 0xffff, UPT ;  /* 0x0000ffff0a00788c */ /* 0x000fe2000bf04070 */
[----:B------:R-:W-:Y:S01]  /*87d0*/  VIADD R5, R10, 0x1 ;  /* 0x000000010a057836 */ /* 0x000fe20000000000 */
[----:B------:R-:W-:-:S02]  /*87e0*/  USHF.L.U32 UR13, UR14, UR8, URZ ;  /* 0x000000080e0d7299 */ /* 0x000fc4000800063f */
[----:B------:R-:W-:Y:S02]  /*87f0*/  ULOP3.LUT UR11, UR8, 0x1, URZ, 0xfc, !UPT ;  /* 0x00000001080b7892 */ /* 0x000fe4000f8efc3f */
[----:B------:R-:W-:Y:S02]  /*8800*/  UIMAD.WIDE.U32 UR8, UR9, UR12, URZ ;  /* 0x0000000c090872a5 */ /* 0x000fe4000f8e003f */
[----:B------:R-:W-:Y:S01]  /*8810*/  USEL UR10, UR10, 0xffff, !UP0 ;  /* 0x0000ffff0a0a7887 */ /* 0x000fe2000c000000 */
[----:B------:R-:W-:Y:S01]  /*8820*/  ULDC UR12, c[0x0][0x14] ;  /* 0x00000500000c7ab9 */ /* 0x000fe20000000800 */
[----:B------:R-:W-:Y:S02]  /*8830*/  USHF.L.U32 UR11, UR14, UR11, URZ ;  /* 0x0000000b0e0b7299 */ /* 0x000fe4000800063f */
[----:B------:R-:W-:Y:S02]  /*8840*/  UIMAD.WIDE.U32 UR24, UR8, UR12, URZ ;  /* 0x0000000c081872a5 */ /* 0x000fe4000f8e003f */
[----:B------:R-:W-:-:S02]  /*8850*/  UIMAD UR14, UR9, UR12, URZ ;  /* 0x0000000c090e72a4 */ /* 0x000fc4000f8e023f */
[----:B------:R-:W-:Y:S02]  /*8860*/  ULOP3.LUT UR10, UR10, 0xffff, URZ, 0xc0, !UPT ;  /* 0x0000ffff0a0a7892 */ /* 0x000fe4000f8ec03f */
[----:B------:R-:W-:Y:S02]  /*8870*/  ULOP3.LUT UR6, UR6, 0x40, URZ, 0xc0, !UPT ;  /* 0x0000004006067892 */ /* 0x000fe4000f8ec03f */
[----:B------:R-:W-:Y:S02]  /*8880*/  ULOP3.LUT UR13, UR13, UR11, URZ, 0xfc, !UPT ;  /* 0x0000000b0d0d7292 */ /* 0x000fe4000f8efc3f */
[----:B------:R-:W-:Y:S02]  /*8890*/  UIADD3 UR14, UR25, UR14, URZ ;  /* 0x0000000e190e7290 */ /* 0x000fe4000fffe03f */
[----:B------:R-:W-:-:S12]  /*88a0*/  USHF.L.U32 UR15, UR15, UR10, URZ ;  /* 0x0000000a0f0f7299 */ /* 0x000fd8000800063f */
.L_x_186:
[----:B------:R-:W-:-:S03]  /*88b0*/  UMOV UR8, 0xffffffff ;  /* 0xffffffff00087882 */ /* 0x000fc60000000000 */
[----:B------:R-:W-:Y:S05]  /*88c0*/  BRA.DIV UR8, `(.L_x_176) ;  /* 0x0000001208207947 */ /* 0x000fea000b800000 */
[----:B------:R-:W-:-:S13]  /*88d0*/  ELECT P0, URZ, PT ;  /* 0x00000000003f782f */ /* 0x000fda0003800000 */
.L_x_200:
[----:B------:R-:W0:Y:S01]  /*88e0*/  LDC R7, c[0x0][0x28c] ;  /* 0x0000a300ff077b82 */ /* 0x000e220000000800 */
[----:B------:R-:W-:Y:S01]  /*88f0*/  BSSY B1, `(.L_x_177) ;  /* 0x000003b000017945 */ /* 0x000fe20003800000 */
[----:B0-----:R-:W-:-:S13]  /*8900*/  ISETP.LT.OR P0, PT, R7, 0x1, !P0 ;  /* 0x000000010700780c */ /* 0x001fda0004701670 */
[----:B------:R-:W-:Y:S05]  /*8910*/  @P0 BRA `(.L_x_178) ;  /* 0x0000000000e00947 */ /* 0x000fea0003800000 */
[----:B------:R-:W-:Y:S01]  /*8920*/  LEA R9, R6, UR28, 0x1 ;  /* 0x0000001c06097c11 */ /* 0x000fe2000f8e08ff */
[----:B------:R-:W-:Y:S01]  /*8930*/  IMAD.MOV.U32 R21, RZ, RZ, RZ ;  /* 0x000000ffff157224 */ /* 0x000fe200078e00ff */
[----:B------:R-:W-:Y:S01]  /*8940*/  LEA R17, R17, UR6, 0x7 ;  /* 0x0000000611117c11 */ /* 0x000fe2000f8e38ff */
[----:B------:R-:W-:Y:S02]  /*8950*/  IMAD.MOV.U32 R6, RZ, RZ, R5 ;  /* 0x000000ffff067224 */ /* 0x000fe400078e0005 */
[----:B------:R-:W-:Y:S02]  /*8960*/  IMAD.MOV.U32 R7, RZ, RZ, R11 ;  /* 0x000000ffff077224 */ /* 0x000fe400078e000b */
[----:B------:R-:W-:Y:S02]  /*8970*/  IMAD.MOV.U32 R8, RZ, RZ, R15 ;  /* 0x000000ffff087224 */ /* 0x000fe400078e000f */
[----:B------:R-:W-:-:S07]  /*8980*/  IMAD.SHL.U32 R18, R9, 0x40, RZ ;  /* 0x0000004009127824 */ /* 0x000fce00078e00ff */
.L_x_181:
[----:B------:R-:W0:Y:S01]  /*8990*/  S2R R12, SR_CgaCtaId ;  /* 0x00000000000c7919 */ /* 0x000e220000008800 */
[----:B------:R-:W-:Y:S02]  /*89a0*/  MOV R9, 0x400 ;  /* 0x0000040000097802 */ /* 0x000fe40000000f00 */
[----:B------:R-:W-:Y:S02]  /*89b0*/  LOP3.LUT P1, RZ, R0, 0x7f, RZ, 0xc0, !PT ;  /* 0x0000007f00ff7812 */ /* 0x000fe4000782c0ff */
[----:B0-----:R-:W-:Y:S02]  /*89c0*/  LEA R19, R12, R9, 0x18 ;  /* 0x000000090c137211 */ /* 0x001fe400078ec0ff */
[----:B------:R-:W-:-:S09]  /*89d0*/  SHF.L.U32 R9, R7, 0x1f, RZ ;  /* 0x0000001f07097819 */ /* 0x000fd200000006ff */
[----:B------:R-:W0:Y:S01]  /*89e0*/  @!P1 LDC R12, c[0x0][0x500] ;  /* 0x00014000ff0c9b82 */ /* 0x000e220000000800 */
[----:B------:R-:W-:-:S04]  /*89f0*/  IMAD R20, R8, 0x8, R19 ;  /* 0x0000000808147824 */ /* 0x000fc800078e0213 */
[----:B------:R-:W1:Y:S02]  /*8a00*/  SYNCS.PHASECHK.TRANS64.TRYWAIT P0, [R20+URZ+0x38], R9 ;  /* 0x00003809140075a7 */ /* 0x000e64000800017f */
[----:B-1----:R-:W-:Y:S05]  /*8a10*/  @!P0 BRA `(.L_x_179) ;  /* 0x0000000c00ec8947 */ /* 0x002fea0003800000 */
.L_x_201:
[----:B-1----:R-:W-:Y:S01]  /*8a20*/  PRMT R9, R14, 0x9910, RZ ;  /* 0x000099100e097816 */ /* 0x002fe200000000ff */
[----:B0-----:R0:W-:Y:S03]  /*8a30*/  @!P1 SYNCS.ARRIVE.TRANS64 RZ, [R20+URZ], R12 ;  /* 0x0000000c14ff99a7 */ /* 0x0011e6000800003f */
[----:B------:R-:W-:-:S13]  /*8a40*/  ISETP.NE.AND P0, PT, R9, 0x2, PT ;  /* 0x000000020900780c */ /* 0x000fda0003f05270 */
[----:B0-----:R-:W-:Y:S05]  /*8a50*/  @P0 BRA `(.L_x_180) ;  /* 0x0000000000040947 */ /* 0x001fea0003800000 */
[----:B------:R-:W-:Y:S01]  /*8a60*/  BPT.TRAP 0x1 ;  /* 0x000000040000795c */ /* 0x000fe20000300000 */
.L_x_180:
[----:B------:R-:W-:Y:S01]  /*8a70*/  R2UR UR8, R8 ;  /* 0x00000000080872ca */ /* 0x000fe200000e0000 */
[----:B------:R-:W-:Y:S01]  /*8a80*/  VIADD R6, R6, 0xffffffff ;  /* 0xffffffff06067836 */ /* 0x000fe20000000000 */
[----:B------:R-:W-:Y:S01]  /*8a90*/  R2UR UR22, R19 ;  /* 0x00000000131672ca */ /* 0x000fe200000e0000 */
[----:B------:R-:W-:Y:S01]  /*8aa0*/  UIADD3 UR16, UP0, UR30, 0xf0, URZ ;  /* 0x000000f01e107890 */ /* 0x000fe2000ff1e03f */
[----:B------:R-:W-:Y:S01]  /*8ab0*/  R2UR UR23, R18 ;  /* 0x00000000121772ca */ /* 0x000fe200000e0000 */
[----:B------:R-:W-:Y:S01]  /*8ac0*/  UIADD3 UR32, UP1, UR30, 0x1f0, URZ ;  /* 0x000001f01e207890 */ /* 0x000fe2000ff3e03f */
[----:B------:R-:W-:Y:S01]  /*8ad0*/  R2UR UR9, R20 ;  /* 0x00000000140972ca */ /* 0x000fe200000e0000 */
[----:B------:R-:W-:Y:S01]  /*8ae0*/  UIADD3.X UR17, URZ, UR31, URZ, UP0, !UPT ;  /* 0x0000001f3f117290 */ /* 0x000fe200087fe43f */
[----:B------:R-:W-:Y:S01]  /*8af0*/  R2UR UR10, R21 ;  /* 0x00000000150a72ca */ /* 0x000fe200000e0000 */
[----:B------:R-:W-:Y:S01]  /*8b00*/  UPRMT UR20, URZ, 0x5410, UR15 ;  /* 0x000054103f147896 */ /* 0x000fe2000800000f */
[----:B------:R-:W-:Y:S01]  /*8b10*/  R2UR UR12, R16 ;  /* 0x00000000100c72ca */ /* 0x000fe200000e0000 */
[----:B------:R-:W-:Y:S01]  /*8b20*/  VIADD R8, R8, 0x1 ;  /* 0x0000000108087836 */ /* 0x000fe20000000000 */
[----:B------:R-:W-:Y:S01]  /*8b30*/  R2UR UR26, R17 ;  /* 0x00000000111a72ca */ /* 0x000fe200000e0000 */
[----:B------:R-:W-:Y:S01]  /*8b40*/  USHF.L.U32 UR8, UR8, 0xe, URZ ;  /* 0x0000000e08087899 */ /* 0x000fe2000800063f */
[----:B------:R-:W-:Y:S01]  /*8b50*/  ISETP.GT.AND P1, PT, R6, 0x1, PT ;  /* 0x000000010600780c */ /* 0x000fe20003f24270 */
[----:B------:R-:W-:Y:S01]  /*8b60*/  UPRMT UR29, URZ, 0x5410, UR13 ;  /* 0x000054103f1d7896 */ /* 0x000fe2000800000d */
[C---:B------:R-:W-:Y:S01]  /*8b70*/  ISETP.NE.AND P0, PT, R8.reuse, 0x7, PT ;  /* 0x000000070800780c */ /* 0x040fe20003f05270 */
[----:B------:R-:W-:Y:S01]  /*8b80*/  ULEA UR11, UR28, UR8, 0xd ;  /* 0x000000081c0b7291 */ /* 0x000fe2000f8e683f */
[----:B------:R-:W-:Y:S01]  /*8b90*/  VIADD R21, R21, 0x80 ;  /* 0x0000008015157836 */ /* 0x000fe20000000000 */
[----:B------:R-:W-:Y:S01]  /*8ba0*/  ULOP3.LUT UR8, UR8, 0x2000, UR27, 0xf8, !UPT ;  /* 0x0000200008087892 */ /* 0x000fe2000f8ef81b */
[----:B------:R-:W-:Y:S01]  /*8bb0*/  SEL R12, RZ, 0x1, P0 ;  /* 0x00000001ff0c7807 */ /* 0x000fe20000000000 */
[----:B------:R-:W-:Y:S01]  /*8bc0*/  UIADD3 UR21, UR22, 0x180, UR11 ;  /* 0x0000018016157890 */ /* 0x000fe2000fffe00b */
[----:B------:R-:W-:Y:S01]  /*8bd0*/  SEL R8, R8, RZ, P0 ;  /* 0x000000ff08087207 */ /* 0x000fe20000000000 */
[----:B------:R-:W-:Y:S01]  /*8be0*/  UIADD3 UR22, UR22, 0x1c180, UR8 ;  /* 0x0001c18016167890 */ /* 0x000fe2000fffe008 */
[----:B------:R-:W-:Y:S01]  /*8bf0*/  LOP3.LUT R7, R7, R12, RZ, 0x3c, !PT ;  /* 0x0000000c07077212 */ /* 0x000fe200078e3cff */
[----:B------:R-:W-:Y:S01]  /*8c00*/  UIADD3.X UR33, URZ, UR31, URZ, UP1, !UPT ;  /* 0x0000001f3f217290 */ /* 0x000fe20008ffe43f */
[----:B------:R-:W-:Y:S01]  /*8c10*/  UMOV UR18, 0x0 ;  /* 0x0000000000127882 */ /* 0x000fe20000000000 */
[----:B------:R-:W-:Y:S01]  /*8c20*/  UMOV UR19, 0x10000000 ;  /* 0x1000000000137882 */ /* 0x000fe20000000000 */
[----:B------:R-:W-:Y:S01]  /*8c30*/  UMOV UR11, UR23 ;  /* 0x00000017000b7c82 */ /* 0x000fe20008000000 */
[----:B------:R-:W-:-:S02]  /*8c40*/  UMOV UR8, UR21 ;  /* 0x0000001500087c82 */ /* 0x000fc40008000000 */
[----:B------:R0:W-:Y:S02]  /*8c50*/  UTMALDG.3D.MULTICAST [UR8], [UR16], UR20, desc[UR18] ;  /* 0x00001208100073b4 */ /* 0x0001e40008011814 */
[----:B0-----:R-:W-:Y:S01]  /*8c60*/  UMOV UR8, UR22 ;  /* 0x0000001600087c82 */ /* 0x001fe20008000000 */
[----:B------:R-:W-:Y:S02]  /*8c70*/  UMOV UR11, UR26 ;  /* 0x0000001a000b7c82 */ /* 0x000fe40008000000 */
[----:B------:R0:W-:Y:S02]  /*8c80*/  UTMALDG.3D.MULTICAST [UR8], [UR32], UR29, desc[UR18] ;  /* 0x00001208200073b4 */ /* 0x0001e4000801181d */
[----:B0-----:R-:W-:Y:S05]  /*8c90*/  @P1 BRA `(.L_x_181) ;  /* 0xfffffffc003c1947 */ /* 0x001fea000383ffff */
.L_x_178:
[----:B------:R-:W-:Y:S05]  /*8ca0*/  BSYNC B1 ;  /* 0x0000000000017941 */ /* 0x000fea0003800000 */
.L_x_177:
[----:B------:R-:W-:Y:S01]  /*8cb0*/  LOP3.LUT P1, RZ, R13, 0xff, RZ, 0xc0, !PT ;  /* 0x000000ff0dff7812 */ /* 0x000fe2000782c0ff */
[C---:B------:R-:W-:Y:S01]  /*8cc0*/  IMAD.IADD R15, R10.reuse, 0x1, R15 ;  /* 0x000000010a0f7824 */ /* 0x040fe200078e020f */
[----:B------:R-:W-:Y:S01]  /*8cd0*/  ULDC.64 UR8, c[0x0][0x650] ;  /* 0x0001940000087ab9 */ /* 0x000fe20000000a00 */
[C---:B------:R-:W-:Y:S01]  /*8ce0*/  ISETP.GE.U32.AND P3, PT, R10.reuse, 0x7, PT ;  /* 0x000000070a00780c */ /* 0x040fe20003f66070 */
[----:B------:R-:W-:Y:S01]  /*8cf0*/  BSSY B1, `(.L_x_182) ;  /* 0x000006b000017945 */ /* 0x000fe20003800000 */
[C---:B------:R-:W-:Y:S01]  /*8d00*/  IMAD.WIDE.U32 R6, R15.reuse, 0x24924925, RZ ;  /* 0x249249250f067825 */ /* 0x040fe200078e00ff */
[----:B------:R-:W-:Y:S02]  /*8d10*/  ISETP.GT.U32.AND P0, PT, R15, 0x6, PT ;  /* 0x000000060f00780c */ /* 0x000fe40003f04070 */
[----:B------:R-:W-:Y:S01]  /*8d20*/  PRMT R13, RZ, 0x7610, R13 ;  /* 0x00007610ff0d7816 */ /* 0x000fe2000000000d */
[----:B------:R-:W-:Y:S01]  /*8d30*/  IMAD.MOV.U32 R17, RZ, RZ, -0x1 ;  /* 0xffffffffff117424 */ /* 0x000fe200078e00ff */
[----:B------:R-:W-:Y:S01]  /*8d40*/  ISETP.LT.U32.AND P0, PT, R10, 0x7, P0 ;  /* 0x000000070a00780c */ /* 0x000fe20000701070 */
[----:B------:R-:W-:-:S02]  /*8d50*/  IMAD.MOV.U32 R16, RZ, RZ, -0x1 ;  /* 0xffffffffff107424 */ /* 0x000fc400078e00ff */
[----:B------:R-:W0:Y:S01]  /*8d60*/  @P1 S2R R9, SR_CgaCtaId ;  /* 0x0000000000091919 */ /* 0x000e220000008800 */
[----:B------:R-:W-:Y:S02]  /*8d70*/  SEL R6, RZ, 0x1, !P0 ;  /* 0x00000001ff067807 */ /* 0x000fe40004000000 */
[----:B------:R-:W-:Y:S02]  /*8d80*/  IADD3 R2, P0, R2, UR24, RZ ;  /* 0x0000001802027c10 */ /* 0x000fe4000ff1e0ff */
[----:B------:R-:W-:Y:S02]  /*8d90*/  @P1 MOV R8, 0x400 ;  /* 0x0000040000081802 */ /* 0x000fe40000000f00 */
[----:B------:R-:W-:Y:S02]  /*8da0*/  IADD3.X R3, R3, UR14, RZ, P0, !PT ;  /* 0x0000000e03037c10 */ /* 0x000fe400087fe4ff */
[----:B------:R-:W-:Y:S02]  /*8db0*/  ISETP.GE.U32.AND P0, PT, R2, UR8, PT ;  /* 0x0000000802007c0c */ /* 0x000fe4000bf06070 */
[----:B------:R-:W-:-:S02]  /*8dc0*/  LOP3.LUT R11, R11, R6, RZ, 0x3c, !PT ;  /* 0x000000060b0b7212 */ /* 0x000fc400078e3cff */
[----:B------:R-:W-:Y:S02]  /*8dd0*/  ISETP.GE.U32.AND.EX P0, PT, R3, UR9, PT, P0 ;  /* 0x0000000903007c0c */ /* 0x000fe4000bf06100 */
[----:B0-----:R-:W-:Y:S01]  /*8de0*/  @P1 LEA R8, R9, R8, 0x18 ;  /* 0x0000000809081211 */ /* 0x001fe200078ec0ff */
[----:B------:R-:W-:-:S03]  /*8df0*/  IMAD.IADD R9, R15, 0x1, -R7 ;  /* 0x000000010f097824 */ /* 0x000fc600078e0a07 */
[----:B------:R0:W-:Y:S02]  /*8e00*/  @P1 SYNCS.ARRIVE.TRANS64.A1T0 RZ, [R8+URZ+0x88], RZ ;  /* 0x000088ff08ff19a7 */ /* 0x0001e4000810003f */
[----:B------:R-:W-:Y:S02]  /*8e10*/  LEA.HI R9, R9, R7, RZ, 0x1f ;  /* 0x0000000709097211 */ /* 0x000fe400078ff8ff */
[----:B------:R-:W-:Y:S02]  /*8e20*/  PRMT R7, RZ, 0x7610, R7 ;  /* 0x00007610ff077816 */ /* 0x000fe40000000007 */
[----:B------:R-:W-:-:S04]  /*8e30*/  SHF.R.U32.HI R6, RZ, 0x2, R9 ;  /* 0x00000002ff067819 */ /* 0x000fc80000011609 */
[----:B------:R-:W-:Y:S01]  /*8e40*/  @P3 LOP3.LUT R11, R11, 0x1, R6, 0x78, !PT ;  /* 0x000000010b0b3812 */ /* 0x000fe200078e7806 */
[----:B------:R-:W-:Y:S02]  /*8e50*/  IMAD R15, R6, -0x7, R15 ;  /* 0xfffffff9060f7824 */ /* 0x000fe400078e020f */
[----:B------:R-:W-:Y:S01]  /*8e60*/  IMAD.MOV.U32 R6, RZ, RZ, -0x1 ;  /* 0xffffffffff067424 */ /* 0x000fe200078e00ff */
[----:B0-----:R-:W-:Y:S06]  /*8e70*/  @P0 BRA `(.L_x_183) ;  /* 0x0000000400480947 */ /* 0x001fec0003800000 */
[----:B------:R-:W0:Y:S01]  /*8e80*/  S2R R17, SR_CTAID.X ;  /* 0x0000000000117919 */ /* 0x000e220000002500 */
[----:B------:R-:W-:Y:S01]  /*8e90*/  ULDC.64 UR8, c[0x0][0x628] ;  /* 0x00018a0000087ab9 */ /* 0x000fe20000000a00 */
[----:B------:R-:W1:Y:S01]  /*8ea0*/  LDC R18, c[0x0][0x144] ;  /* 0x00005100ff127b82 */ /* 0x000e620000000800 */
[----:B------:R-:W-:Y:S01]  /*8eb0*/  ISETP.NE.U32.AND P0, PT, RZ, UR8, PT ;  /* 0x00000008ff007c0c */ /* 0x000fe2000bf05070 */
[----:B------:R-:W2:Y:S01]  /*8ec0*/  S2R R12, SR_CTAID.Y ;  /* 0x00000000000c7919 */ /* 0x000ea20000002600 */
[----:B------:R-:W-:Y:S01]  /*8ed0*/  ULDC UR10, c[0x0][0x150] ;  /* 0x00005400000a7ab9 */ /* 0x000fe20000000800 */
[----:B------:R-:W-:Y:S01]  /*8ee0*/  ULDC UR11, c[0x0][0x630] ;  /* 0x00018c00000b7ab9 */ /* 0x000fe20000000800 */
[----:B------:R-:W-:Y:S01]  /*8ef0*/  ISETP.NE.AND.EX P0, PT, RZ, UR9, PT, P0 ;  /* 0x00000009ff007c0c */ /* 0x000fe2000bf05300 */
[----:B------:R-:W-:Y:S01]  /*8f00*/  IMAD.MOV.U32 R6, RZ, RZ, R2 ;  /* 0x000000ffff067224 */ /* 0x000fe200078e0002 */
[----:B0-----:R-:W-:-:S05]  /*8f10*/  I2FP.F32.U32 R7, R17 ;  /* 0x0000001100077245 */ /* 0x001fca0000201000 */
[----:B------:R-:W-:Y:S01]  /*8f20*/  FMUL R20, R7, UR10 ;  /* 0x0000000a07147c20 */ /* 0x000fe20008400000 */
[----:B------:R-:W-:-:S05]  /*8f30*/  IMAD.MOV.U32 R7, RZ, RZ, R3 ;  /* 0x000000ffff077224 */ /* 0x000fca00078e0003 */
[----:B--2---:R-:W-:Y:S05]  /*8f40*/  @!P0 BRA `(.L_x_184) ;  /* 0x0000000000288947 */ /* 0x004fea0003800000 */
[----:B------:R-:W-:Y:S02]  /*8f50*/  ULDC UR10, c[0x0][0x634] ;  /* 0x00018d00000a7ab9 */ /* 0x000fe40000000800 */
[----:B------:R-:W-:-:S05]  /*8f60*/  IADD3 R7, P0, R2, UR10, RZ ;  /* 0x0000000a02077c10 */ /* 0x000fca000ff1e0ff */
[----:B------:R-:W-:-:S04]  /*8f70*/  IMAD.X R19, RZ, RZ, R3, P0 ;  /* 0x000000ffff137224 */ /* 0x000fc800000e0603 */
[----:B------:R-:W-:-:S04]  /*8f80*/  IMAD.WIDE.U32 R8, R19, UR8, RZ ;  /* 0x0000000813087c25 */ /* 0x000fc8000f8e00ff */
[----:B------:R-:W-:-:S04]  /*8f90*/  IMAD.WIDE.U32 R8, P0, R7, UR9, R8 ;  /* 0x0000000907087c25 */ /* 0x000fc8000f800008 */
[----:B------:R-:W-:-:S04]  /*8fa0*/  IMAD.WIDE.U32 R6, R7, UR8, RZ ;  /* 0x0000000807067c25 */ /* 0x000fc8000f8e00ff */
[----:B------:R-:W-:Y:S01]  /*8fb0*/  IMAD.MOV.U32 R6, RZ, RZ, R9 ;  /* 0x000000ffff067224 */ /* 0x000fe200078e0009 */
[----:B------:R-:W-:Y:S01]  /*8fc0*/  IADD3 RZ, P1, R7, R8, RZ ;  /* 0x0000000807ff7210 */ /* 0x000fe20007f3e0ff */
[----:B------:R-:W-:-:S04]  /*8fd0*/  IMAD.X R7, RZ, RZ, RZ, P0 ;  /* 0x000000ffff077224 */ /* 0x000fc800000e06ff */
[----:B------:R-:W-:-:S08]  /*8fe0*/  IMAD.WIDE.U32.X R6, R19, UR9, R6, P1 ;  /* 0x0000000913067c25 */ /* 0x000fd000088e0406 */
.L_x_184:
[--C-:B------:R-:W-:Y:S01]  /*8ff0*/  SHF.R.U64 R16, R6, UR11, R7.reuse ;  /* 0x0000000b06107c19 */ /* 0x100fe20008001207 */
[----:B------:R-:W0:Y:S01]  /*9000*/  F2I.U32.TRUNC.NTZ R20, R20 ;  /* 0x0000001400147305 */ /* 0x000e22000020f000 */
[----:B------:R-:W-:Y:S01]  /*9010*/  SHF.R.U32.HI R6, RZ, UR11, R7 ;  /* 0x0000000bff067c19 */ /* 0x000fe20008011607 */
[----:B------:R-:W-:Y:S01]  /*9020*/  ULDC.64 UR8, c[0x0][0x620] ;  /* 0x0001880000087ab9 */ /* 0x000fe20000000a00 */
[----:B------:R-:W-:Y:S01]  /*9030*/  IADD3 R9, P0, RZ, -R16, RZ ;  /* 0x80000010ff097210 */ /* 0x000fe20007f1e0ff */
[----:B------:R-:W-:Y:S01]  /*9040*/  ULDC.64 UR10, c[0x0][0x640] ;  /* 0x00019000000a7ab9 */ /* 0x000fe20000000a00 */
[----:B------:R-:W2:Y:S03]  /*9050*/  LDC R21, c[0x0][0x148] ;  /* 0x00005200ff157b82 */ /* 0x000ea60000000800 */
[----:B------:R-:W-:Y:S01]  /*9060*/  IMAD.X R6, RZ, RZ, ~R6, P0 ;  /* 0x000000ffff067224 */ /* 0x000fe200000e0e06 */
[----:B------:R-:W-:-:S03]  /*9070*/  ISETP.NE.U32.AND P0, PT, RZ, UR10, PT ;  /* 0x0000000aff007c0c */ /* 0x000fc6000bf05070 */
[----:B------:R-:W-:Y:S01]  /*9080*/  IMAD R8, R6, UR8, RZ ;  /* 0x0000000806087c24 */ /* 0x000fe2000f8e02ff */
[----:B------:R-:W-:Y:S01]  /*9090*/  ISETP.NE.AND.EX P0, PT, RZ, UR11, PT, P0 ;  /* 0x0000000bff007c0c */ /* 0x000fe2000bf05300 */
[----:B------:R-:W-:Y:S01]  /*90a0*/  IMAD.WIDE.U32 R6, R9, UR8, R2 ;  /* 0x0000000809067c25 */ /* 0x000fe2000f8e0002 */
[----:B------:R-:W-:-:S03]  /*90b0*/  ULDC UR8, c[0x0][0x618] ;  /* 0x0001860000087ab9 */ /* 0x000fc60000000800 */
[----:B------:R-:W-:Y:S01]  /*90c0*/  IMAD R9, R9, UR9, R8 ;  /* 0x0000000909097c24 */ /* 0x000fe2000f8e0208 */
[----:B------:R-:W-:Y:S01]  /*90d0*/  ULDC UR9, c[0x0][0x154] ;  /* 0x0000550000097ab9 */ /* 0x000fe20000000800 */
[----:B0-----:R-:W-:Y:S02]  /*90e0*/  IMAD.MOV R8, RZ, RZ, -R20 ;  /* 0x000000ffff087224 */ /* 0x001fe400078e0a14 */
[----:B------:R-:W-:Y:S02]  /*90f0*/  IMAD.IADD R7, R7, 0x1, R9 ;  /* 0x0000000107077824 */ /* 0x000fe400078e0209 */
[----:B-1----:R-:W-:Y:S01]  /*9100*/  IMAD R17, R18, R8, R17 ;  /* 0x0000000812117224 */ /* 0x002fe200078e0211 */
[----:B------:R-:W-:Y:S02]  /*9110*/  I2FP.F32.U32 R8, R12 ;  /* 0x0000000c00087245 */ /* 0x000fe40000201000 */
[--C-:B------:R-:W-:Y:S02]  /*9120*/  SHF.R.U64 R18, R6, UR8, R7.reuse ;  /* 0x0000000806127c19 */ /* 0x100fe40008001207 */
[----:B------:R-:W-:Y:S01]  /*9130*/  SHF.R.U32.HI R7, RZ, UR8, R7 ;  /* 0x00000008ff077c19 */ /* 0x000fe20008011607 */
[----:B------:R-:W-:Y:S01]  /*9140*/  FMUL R8, R8, UR9 ;  /* 0x0000000908087c20 */ /* 0x000fe20008400000 */
[----:B------:R-:W-:-:S02]  /*9150*/  ULDC UR8, c[0x0][0x608] ;  /* 0x0001820000087ab9 */ /* 0x000fc40000000800 */
[--C-:B------:R-:W-:Y:S01]  /*9160*/  SHF.R.U64 R20, R18, UR8, R7.reuse ;  /* 0x0000000812147c19 */ /* 0x100fe20008001207 */
[----:B------:R0:W1:Y:S01]  /*9170*/  F2I.U32.TRUNC.NTZ R22, R8 ;  /* 0x0000000800167305 */ /* 0x000062000020f000 */
[----:B------:R-:W-:Y:S01]  /*9180*/  SHF.R.U32.HI R7, RZ, UR8, R7 ;  /* 0x00000008ff077c19 */ /* 0x000fe20008011607 */
[----:B------:R-:W-:-:S03]  /*9190*/  ULDC UR8, c[0x0][0x658] ;  /* 0x0001960000087ab9 */ /* 0x000fc60000000800 */
[--C-:B------:R-:W-:Y:S02]  /*91a0*/  SHF.R.U64 R19, R20, UR8, R7.reuse ;  /* 0x0000000814137c19 */ /* 0x100fe40008001207 */
[----:B------:R-:W-:-:S03]  /*91b0*/  SHF.R.U32.HI R23, RZ, UR8, R7 ;  /* 0x00000008ff177c19 */ /* 0x000fc60008011607 */
[----:B------:R-:W-:Y:S02]  /*91c0*/  IMAD.MOV.U32 R6, RZ, RZ, R19 ;  /* 0x000000ffff067224 */ /* 0x000fe400078e0013 */
[----:B------:R-:W-:Y:S01]  /*91d0*/  IMAD.MOV.U32 R7, RZ, RZ, R23 ;  /* 0x000000ffff077224 */ /* 0x000fe200078e0017 */
[----:B0-----:R-:W-:Y:S06]  /*91e0*/  @!P0 BRA `(.L_x_185) ;  /* 0x0000000000288947 */ /* 0x001fec0003800000 */
        /* <DEDUP_REMOVED lines=10> */
.L_x_185:
[----:B------:R-:W-:Y:S01]  /*9290*/  ULDC UR8, c[0x0][0x648] ;  /* 0x0001920000087ab9 */ /* 0x000fe20000000800 */
[----:B-1----:R-:W-:Y:S01]  /*92a0*/  IMAD.MOV R22, RZ, RZ, -R22 ;  /* 0x000000ffff167224 */ /* 0x002fe200078e0a16 */
[----:B------:R-:W-:Y:S01]  /*92b0*/  SHF.R.U64 R7, R6, UR8, R7 ;  /* 0x0000000806077c19 */ /* 0x000fe20008001207 */
[----:B------:R-:W-:Y:S01]  /*92c0*/  ULDC UR8, c[0x0][0x638] ;  /* 0x00018e0000087ab9 */ /* 0x000fe20000000800 */
[----:B------:R-:W-:Y:S01]  /*92d0*/  LOP3.LUT R6, R20, UR7, RZ, 0xc0, !PT ;  /* 0x0000000714067c12 */ /* 0x000fe2000f8ec0ff */
[----:B--2---:R-:W-:Y:S01]  /*92e0*/  @P2 IMAD R17, R21, R22, R12 ;  /* 0x0000001615112224 */ /* 0x004fe200078e020c */
[----:B------:R-:W-:Y:S01]  /*92f0*/  LOP3.LUT R18, R18, UR4, RZ, 0xc0, !PT ;  /* 0x0000000412127c12 */ /* 0x000fe2000f8ec0ff */
[----:B------:R-:W-:Y:S01]  /*9300*/  IMAD.MOV R8, RZ, RZ, -R7 ;  /* 0x000000ffff087224 */ /* 0x000fe200078e0a07 */
[----:B------:R-:W-:Y:S01]  /*9310*/  ULDC UR9, c[0x0][0x610] ;  /* 0x0001840000097ab9 */ /* 0x000fe20000000800 */
[----:B------:R-:W-:Y:S02]  /*9320*/  IMAD R6, R7, UR5, R6 ;  /* 0x0000000507067c24 */ /* 0x000fe4000f8e0206 */
[----:B------:R-:W-:Y:S01]  /*9330*/  IMAD R19, R8, UR8, R19 ;  /* 0x0000000808137c24 */ /* 0x000fe2000f8e0213 */
[----:B------:R-:W-:Y:S01]  /*9340*/  ULDC UR8, c[0x0][0x600] ;  /* 0x0001800000087ab9 */ /* 0x000fe20000000800 */
[----:B------:R-:W-:-:S02]  /*9350*/  IMAD R6, R6, UR9, R17 ;  /* 0x0000000906067c24 */ /* 0x000fc4000f8e0211 */
[----:B------:R-:W-:Y:S02]  /*9360*/  IMAD R19, R19, UR8, R18 ;  /* 0x0000000813137c24 */ /* 0x000fe4000f8e0212 */
[----:B------:R-:W-:-:S03]  /*9370*/  IMAD.MOV.U32 R7, RZ, RZ, 0x1 ;  /* 0x00000001ff077424 */ /* 0x000fc600078e00ff */
[----:B------:R-:W-:Y:S02]  /*9380*/  SEL R17, R19, R6, !P2 ;  /* 0x0000000613117207 */ /* 0x000fe40005000000 */
[----:B------:R-:W-:-:S07]  /*9390*/  SEL R6, R6, R19, !P2 ;  /* 0x0000001306067207 */ /* 0x000fce0005000000 */
.L_x_183:
[----:B------:R-:W-:Y:S05]  /*93a0*/  BSYNC B1 ;  /* 0x0000000000017941 */ /* 0x000fea0003800000 */
.L_x_182:
[----:B------:R-:W-:-:S13]  /*93b0*/  LOP3.LUT P0, RZ, R7, 0xff, RZ, 0xc0, !PT ;  /* 0x000000ff07ff7812 */ /* 0x000fda000780c0ff */
[----:B------:R-:W-:Y:S05]  /*93c0*/  @P0 BRA `(.L_x_186) ;  /* 0xfffffff400380947 */ /* 0x000fea000383ffff */
[----:B------:R-:W-:Y:S05]  /*93d0*/  BSYNC B0 ;  /* 0x0000000000007941 */ /* 0x000fea0003800000 */
.L_x_175:
[----:B------:R-:W-:-:S03]  /*93e0*/  UMOV UR8, 0xffffffff ;  /* 0xffffffff00087882 */ /* 0x000fc60000000000 */
[----:B------:R-:W-:Y:S05]  /*93f0*/  BRA.DIV UR8, `(.L_x_187) ;  /* 0x0000000608887947 */ /* 0x000fea000b800000 */
[----:B------:R-:W-:-:S13]  /*9400*/  ELECT P0, URZ, PT ;  /* 0x00000000003f782f */ /* 0x000fda0003800000 */
.L_x_204:
[----:B------:R-:W-:Y:S04]  /*9410*/  BSSY B0, `(.L_x_188) ;  /* 0x0000046000007945 */ /* 0x000fe80003800000 */
[----:B------:R-:W-:Y:S05]  /*9420*/  @!P0 BRA `(.L_x_189) ;  /* 0x0000000400108947 */ /* 0x000fea0003800000 */
[----:B------:R-:W-:-:S04]  /*9430*/  LOP3.LUT R4, R4, 0x2, RZ, 0xfc, !PT ;  /* 0x0000000204047812 */ /* 0x000fc800078efcff */
[----:B------:R-:W-:-:S13]  /*9440*/  ISETP.NE.AND P0, PT, R4, 0x3, PT ;  /* 0x000000030400780c */ /* 0x000fda0003f05270 */
[----:B------:R-:W-:Y:S05]  /*9450*/  @!P0 BRA `(.L_x_190) ;  /* 0x0000000000048947 */ /* 0x000fea0003800000 */
[----:B------:R-:W-:Y:S01]  /*9460*/  BPT.TRAP 0x1 ;  /* 0x000000040000795c */ /* 0x000fe20000300000 */
.L_x_190:
[----:B------:R-:W0:Y:S01]  /*9470*/  S2R R3, SR_CgaCtaId ;  /* 0x0000000000037919 */ /* 0x000e220000008800 */
[----:B------:R-:W-:-:S04]  /*9480*/  MOV R0, 0x400 ;  /* 0x0000040000007802 */ /* 0x000fc80000000f00 */
[----:B0-----:R-:W-:Y:S02]  /*9490*/  LEA R0, R3, R0, 0x18 ;  /* 0x0000000003007211 */ /* 0x001fe400078ec0ff */
[----:B------:R-:W-:-:S03]  /*94a0*/  SHF.L.U32 R3, R11, 0x1f, RZ ;  /* 0x0000001f0b037819 */ /* 0x000fc600000006ff */
[----:B------:R-:W-:-:S04]  /*94b0*/  VIADD R0, R0, 0x38 ;  /* 0x0000003800007836 */ /* 0x000fc80000000000 */
[C---:B------:R-:W-:Y:S02]  /*94c0*/  IMAD R6, R15.reuse, 0x8, R0 ;  /* 0x000000080f067824 */ /* 0x040fe400078e0200 */
[----:B------:R-:W-:Y:S02]  /*94d0*/  VIADD R15, R15, 0x1 ;  /* 0x000000010f0f7836 */ /* 0x000fe40000000000 */
[----:B------:R-:W0:Y:S03]  /*94e0*/  SYNCS.PHASECHK.TRANS64.TRYWAIT P0, [R6+URZ], R3 ;  /* 0x00000003060075a7 */ /* 0x000e26000800017f */
[----:B------:R-:W-:-:S04]  /*94f0*/  ISETP.NE.AND P1, PT, R15, 0x7, PT ;  /* 0x000000070f00780c */ /* 0x000fc80003f25270 */
[----:B------:R-:W-:Y:S02]  /*9500*/  SEL R2, RZ, 0x1, P1 ;  /* 0x00000001ff027807 */ /* 0x000fe40000800000 */
[----:B------:R-:W-:Y:S02]  /*9510*/  SEL R15, R15, RZ, P1 ;  /* 0x000000ff0f0f7207 */ /* 0x000fe40000800000 */
[----:B------:R-:W-:-:S03]  /*9520*/  LOP3.LUT R8, R11, R2, RZ, 0x3c, !PT ;  /* 0x000000020b087212 */ /* 0x000fc600078e3cff */
[----:B------:R-:W-:Y:S01]  /*9530*/  IMAD R7, R15, 0x8, R0 ;  /* 0x000000080f077824 */ /* 0x000fe200078e0200 */
[----:B------:R-:W-:Y:S01]  /*9540*/  SHF.L.U32 R4, R8, 0x1f, RZ ;  /* 0x0000001f08047819 */ /* 0x000fe200000006ff */
[----:B0-----:R-:W-:Y:S06]  /*9550*/  @!P0 BRA `(.L_x_191) ;  /* 0x0000000400508947 */ /* 0x001fec0003800000 */
.L_x_205:
[----:B------:R-:W1:Y:S01]  /*9560*/  SYNCS.PHASECHK.TRANS64.TRYWAIT P0, [R7+URZ], R4 ;  /* 0x00000004070075a7 */ /* 0x000e62000800017f */
[----:B------:R-:W-:-:S05]  /*9570*/  VIADD R2, R15, 0x1 ;  /* 0x000000010f027836 */ /* 0x000fca0000000000 */
[----:B------:R-:W-:-:S04]  /*9580*/  ISETP.NE.AND P1, PT, R2, 0x7, PT ;  /* 0x000000070200780c */ /* 0x000fc80003f25270 */
[----:B0-----:R-:W-:Y:S02]  /*9590*/  SEL R3, RZ, 0x1, P1 ;  /* 0x00000001ff037807 */ /* 0x001fe40000800000 */
[----:B------:R-:W-:Y:S02]  /*95a0*/  SEL R9, R2, RZ, P1 ;  /* 0x000000ff02097207 */ /* 0x000fe40000800000 */
[----:B------:R-:W-:-:S03]  /*95b0*/  LOP3.LUT R8, R8, R3, RZ, 0x3c, !PT ;  /* 0x0000000308087212 */ /* 0x000fc600078e3cff */
[----:B------:R-:W-:Y:S01]  /*95c0*/  IMAD R6, R9, 0x8, R0 ;  /* 0x0000000809067824 */ /* 0x000fe200078e0200 */
[----:B------:R-:W-:Y:S01]  /*95d0*/  SHF.L.U32 R5, R8, 0x1f, RZ ;  /* 0x0000001f08057819 */ /* 0x000fe200000006ff */
[----:B-1----:R-:W-:Y:S06]  /*95e0*/  @!P0 BRA `(.L_x_192) ;  /* 0x0000000400408947 */ /* 0x002fec0003800000 */
.L_x_206:
[----:B------:R-:W1:Y:S01]  /*95f0*/  SYNCS.PHASECHK.TRANS64.TRYWAIT P0, [R6+URZ], R5 ;  /* 0x00000005060075a7 */ /* 0x000e62000800017f */
[----:B------:R-:W-:-:S05]  /*9600*/  VIADD R2, R9, 0x1 ;  /* 0x0000000109027836 */ /* 0x000fca0000000000 */
[----:B------:R-:W-:-:S04]  /*9610*/  ISETP.NE.AND P1, PT, R2, 0x7, PT ;  /* 0x000000070200780c */ /* 0x000fc80003f25270 */
[----:B------:R-:W-:Y:S02]  /*9620*/  SEL R3, RZ, 0x1, P1 ;  /* 0x00000001ff037807 */ /* 0x000fe40000800000 */
[----:B0-----:R-:W-:Y:S02]  /*9630*/  SEL R7, R2, RZ, P1 ;  /* 0x000000ff02077207 */ /* 0x001fe40000800000 */
[----:B------:R-:W-:-:S03]  /*9640*/  LOP3.LUT R8, R8, R3, RZ, 0x3c, !PT ;  /* 0x0000000308087212 */ /* 0x000fc600078e3cff */
[----:B------:R-:W-:Y:S01]  /*9650*/  IMAD R9, R7, 0x8, R0 ;  /* 0x0000000807097824 */ /* 0x000fe200078e0200 */
[----:B------:R-:W-:Y:S01]  /*9660*/  SHF.L.U32 R4, R8, 0x1f, RZ ;  /* 0x0000001f08047819 */ /* 0x000fe200000006ff */
[----:B-1----:R-:W-:Y:S06]  /*9670*/  @!P0 BRA `(.L_x_193) ;  /* 0x0000000400308947 */ /* 0x002fec0003800000 */
.L_x_207:
[----:B------:R-:W1:Y:S01]  /*9680*/  SYNCS.PHASECHK.TRANS64.TRYWAIT P0, [R9+URZ], R4 ;  /* 0x00000004090075a7 */ /* 0x000e62000800017f */
[----:B------:R-:W-:-:S05]  /*9690*/  VIADD R2, R7, 0x1 ;  /* 0x0000000107027836 */ /* 0x000fca0000000000 */
[----:B------:R-:W-:-:S04]  /*96a0*/  ISETP.NE.AND P1, PT, R2, 0x7, PT ;  /* 0x000000070200780c */ /* 0x000fc80003f25270 */
[----:B------:R-:W-:Y:S02]  /*96b0*/  SEL R3, RZ, 0x1, P1 ;  /* 0x00000001ff037807 */ /* 0x000fe40000800000 */
[----:B------:R-:W-:Y:S02]  /*96c0*/  SEL R7, R2, RZ, P1 ;  /* 0x000000ff02077207 */ /* 0x000fe40000800000 */
[----:B------:R-:W-:-:S03]  /*96d0*/  LOP3.LUT R8, R8, R3, RZ, 0x3c, !PT ;  /* 0x0000000308087212 */ /* 0x000fc600078e3cff */
[----:B------:R-:W-:Y:S01]  /*96e0*/  IMAD R10, R7, 0x8, R0 ;  /* 0x00000008070a7824 */ /* 0x000fe200078e0200 */
[----:B0-----:R-:W-:Y:S01]  /*96f0*/  SHF.L.U32 R5, R8, 0x1f, RZ ;  /* 0x0000001f08057819 */ /* 0x001fe200000006ff */
[----:B-1----:R-:W-:Y:S06]  /*9700*/  @!P0 BRA `(.L_x_194) ;  /* 0x0000000400208947 */ /* 0x002fec0003800000 */
.L_x_208:
[----:B------:R-:W1:Y:S01]  /*9710*/  SYNCS.PHASECHK.TRANS64.TRYWAIT P0, [R10+URZ], R5 ;  /* 0x000000050a0075a7 */ /* 0x000e62000800017f */
[----:B------:R-:W-:-:S05]  /*9720*/  VIADD R2, R7, 0x1 ;  /* 0x0000000107027836 */ /* 0x000fca0000000000 */
[----:B------:R-:W-:-:S04]  /*9730*/  ISETP.NE.AND P1, PT, R2, 0x7, PT ;  /* 0x000000070200780c */ /* 0x000fc80003f25270 */
[----:B------:R-:W-:Y:S02]  /*9740*/  SEL R3, RZ, 0x1, P1 ;  /* 0x00000001ff037807 */ /* 0x000fe40000800000 */
[----:B------:R-:W-:Y:S02]  /*9750*/  SEL R7, R2, RZ, P1 ;  /* 0x000000ff02077207 */ /* 0x000fe40000800000 */
[----:B0-----:R-:W-:-:S03]  /*9760*/  LOP3.LUT R9, R8, R3, RZ, 0x3c, !PT ;  /* 0x0000000308097212 */ /* 0x001fc600078e3cff */
[----:B------:R-:W-:Y:S01]  /*9770*/  IMAD R11, R7, 0x8, R0 ;  /* 0x00000008070b7824 */ /* 0x000fe200078e0200 */
[----:B------:R-:W-:Y:S01]  /*9780*/  SHF.L.U32 R6, R9, 0x1f, RZ ;  /* 0x0000001f09067819 */ /* 0x000fe200000006ff */
[----:B-1----:R-:W-:Y:S06]  /*9790*/  @!P0 BRA `(.L_x_195) ;  /* 0x0000000400108947 */ /* 0x002fec0003800000 */
.L_x_209:
[----:B------:R-:W1:Y:S01]  /*97a0*/  SYNCS.PHASECHK.TRANS64.TRYWAIT P0, [R11+URZ], R6 ;  /* 0x000000060b0075a7 */ /* 0x000e62000800017f */
[----:B------:R-:W-:-:S05]  /*97b0*/  VIADD R2, R7, 0x1 ;  /* 0x0000000107027836 */ /* 0x000fca0000000000 */
[----:B------:R-:W-:-:S04]  /*97c0*/  ISETP.NE.AND P1, PT, R2, 0x7, PT ;  /* 0x000000070200780c */ /* 0x000fc80003f25270 */
[----:B------:R-:W-:Y:S02]  /*97d0*/  SEL R4, RZ, 0x1, P1 ;  /* 0x00000001ff047807 */ /* 0x000fe40000800000 */
[----:B------:R-:W-:Y:S02]  /*97e0*/  SEL R3, R2, RZ, P1 ;  /* 0x000000ff02037207 */ /* 0x000fe40000800000 */
[----:B------:R-:W-:Y:S01]  /*97f0*/  LOP3.LUT R4, R9, R4, RZ, 0x3c, !PT ;  /* 0x0000000409047212 */ /* 0x000fe200078e3cff */
[----:B-1----:R-:W-:Y:S06]  /*9800*/  @!P0 BRA `(.L_x_196) ;  /* 0x0000000400088947 */ /* 0x002fec0003800000 */
.L_x_210:
[----:B------:R-:W-:Y:S01]  /*9810*/  IMAD R3, R3, 0x8, R0 ;  /* 0x0000000803037824 */ /* 0x000fe200078e0200 */
[----:B------:R-:W-:-:S07]  /*9820*/  SHF.L.U32 R0, R4, 0x1f, RZ ;  /* 0x0000001f04007819 */ /* 0x000fce00000006ff */
.L_x_197:
[----:B--2---:R2:W3:Y:S02]  /*9830*/  SYNCS.PHASECHK.TRANS64.TRYWAIT P0, [R3+URZ], R0 ;  /* 0x00000000030075a7 */ /* 0x0044e4000800017f */
[----:B---3--:R-:W-:Y:S05]  /*9840*/  @!P0 NANOSLEEP.SYNCS 0x989680 ;  /* 0x009896800000895d */ /* 0x008fea0003900000 */
[----:B------:R-:W3:Y:S02]  /*9850*/  @!P0 SYNCS.PHASECHK.TRANS64 P0, [R3+URZ], R0 ;  /* 0x00000000030085a7 */ /* 0x000ee4000800007f */
[----:B---3--:R-:W-:Y:S05]  /*9860*/  @!P0 BRA `(.L_x_197) ;  /* 0xfffffffc00f08947 */ /* 0x008fea000383ffff */
.L_x_189:
[----:B------:R-:W-:Y:S05]  /*9870*/  BSYNC B0 ;  /* 0x0000000000007941 */ /* 0x000fea0003800000 */
.L_x_188:
[----:B------:R-:W-:Y:S05]  /*9880*/  EXIT ;  /* 0x000000000000794d */ /* 0x000fea0003800000 */
.L_x_21:
[----:B-1----:R-:W-:-:S04]  /*9890*/  IMAD.U32 R13, RZ, RZ, UR6 ;  /* 0x00000006ff0d7e24 */ /* 0x002fc8000f8e00ff */
[----:B------:R1:W4:Y:S03]  /*98a0*/  SYNCS.PHASECHK.TRANS64.TRYWAIT P0, [R13+URZ], R12 ;  /* 0x0000000c0d0075a7 */ /* 0x000326000800017f */
[----:B----4-:R-:W-:Y:S05]  /*98b0*/  @!P0 NANOSLEEP.SYNCS 0x989680 ;  /* 0x009896800000895d */ /* 0x010fea0003900000 */
[----:B------:R-:W4:Y:S02]  /*98c0*/  @!P0 SYNCS.PHASECHK.TRANS64 P0, [R13+URZ], R12 ;  /* 0x0000000c0d0085a7 */ /* 0x000f24000800007f */
[----:B----4-:R-:W-:Y:S05]  /*98d0*/  @!P0 BRA `(.L_x_21) ;  /* 0xfffffffc00ec8947 */ /* 0x010fea000383ffff */
[----:B------:R-:W-:Y:S05]  /*98e0*/  BRA `(.L_x_20) ;  /* 0xffffff7c00dc7947 */ /* 0x000fea000383ffff */
.L_x_27:
[----:B-1----:R-:W-:-:S04]  /*98f0*/  IMAD.U32 R145, RZ, RZ, UR12 ;  /* 0x0000000cff917e24 */ /* 0x002fc8000f8e00ff */
[----:B------:R1:W4:Y:S03]  /*9900*/  SYNCS.PHASECHK.TRANS64.TRYWAIT P0, [R145+URZ], R140 ;  /* 0x0000008c910075a7 */ /* 0x000326000800017f */
[----:B----4-:R-:W-:Y:S05]  /*9910*/  @!P0 NANOSLEEP.SYNCS 0x989680 ;  /* 0x009896800000895d */ /* 0x010fea0003900000 */
[----:B------:R-:W4:Y:S02]  /*9920*/  @!P0 SYNCS.PHASECHK.TRANS64 P0, [R145+URZ], R140 ;  /* 0x0000008c910085a7 */ /* 0x000f24000800007f */
[----:B----4-:R-:W-:Y:S05]  /*9930*/  @!P0 BRA `(.L_x_27) ;  /* 0xfffffffc00ec8947 */ /* 0x010fea000383ffff */
[----:B------:R-:W-:Y:S05]  /*9940*/  BRA `(.L_x_26) ;  /* 0xffffff8800507947 */ /* 0x000fea000383ffff */
.L_x_176:
[----:B------:R-:W-:Y:S01]  /*9950*/  BSSY B1, `(.L_x_198) ;  /* 0x0000006000017945 */ /* 0x000fe20003800000 */
[----:B------:R-:W-:-:S07]  /*9960*/  IMAD.MOV.U32 R7, RZ, RZ, -0x1 ;  /* 0xffffffffff077424 */ /* 0x000fce00078e00ff */
[----:B------:R-:W-:Y:S05]  /*9970*/  WARPSYNC.COLLECTIVE R7, `(.L_x_199) ;  /* 0x00000000070c7348 */ /* 0x000fea0003c00000 */
[----:B------:R-:W-:Y:S02]  /*9980*/  ELECT P0, UR62, PT ;  /* 0x00000000003e782f */ /* 0x000fe40003800000 */
[----:B------:R-:W-:Y:S01]  /*9990*/  MOV R7, UR62 ;  /* 0x0000003e00077c02 */ /* 0x000fe20008000f00 */
[----:B------:R-:W-:Y:S10]  /*99a0*/  ENDCOLLECTIVE ;  /* 0x000000000000791b */ /* 0x000ff40003800000 */
.L_x_199:
[----:B------:R-:W-:Y:S05]  /*99b0*/  BSYNC B1 ;  /* 0x0000000000017941 */ /* 0x000fea0003800000 */
.L_x_198:
[----:B------:R-:W-:Y:S05]  /*99c0*/  BRA `(.L_x_200) ;  /* 0xffffffec00c47947 */ /* 0x000fea000383ffff */
.L_x_179:
[----:B-1----:R1:W2:Y:S02]  /*99d0*/  SYNCS.PHASECHK.TRANS64.TRYWAIT P0, [R20+URZ+0x38], R9 ;  /* 0x00003809140075a7 */ /* 0x0022a4000800017f */
[----:B--2---:R-:W-:Y:S05]  /*99e0*/  @!P0 NANOSLEEP.SYNCS 0x989680 ;  /* 0x009896800000895d */ /* 0x004fea0003900000 */
[----:B------:R-:W2:Y:S02]  /*99f0*/  @!P0 SYNCS.PHASECHK.TRANS64 P0, [R20+URZ+0x38], R9 ;  /* 0x00003809140085a7 */ /* 0x000ea4000800007f */
[----:B--2---:R-:W-:Y:S05]  /*9a00*/  @!P0 BRA `(.L_x_179) ;  /* 0xfffffffc00f08947 */ /* 0x004fea000383ffff */
[----:B------:R-:W-:Y:S05]  /*9a10*/  BRA `(.L_x_201) ;  /* 0xfffffff000007947 */ /* 0x000fea000383ffff */
.L_x_187:
[----:B------:R-:W-:Y:S01]  /*9a20*/  BSSY B0, `(.L_x_202) ;  /* 0x0000006000007945 */ /* 0x000fe20003800000 */
[----:B------:R-:W-:-:S07]  /*9a30*/  IMAD.MOV.U32 R7, RZ, RZ, -0x1 ;  /* 0xffffffffff077424 */ /* 0x000fce00078e00ff */
[----:B------:R-:W-:Y:S05]  /*9a40*/  WARPSYNC.COLLECTIVE R7, `(.L_x_203) ;  /* 0x00000000070c7348 */ /* 0x000fea0003c00000 */
[----:B------:R-:W-:Y:S02]  /*9a50*/  ELECT P0, UR62, PT ;  /* 0x00000000003e782f */ /* 0x000fe40003800000 */
[----:B------:R-:W-:Y:S01]  /*9a60*/  MOV R7, UR62 ;  /* 0x0000003e00077c02 */ /* 0x000fe20008000f00 */
[----:B------:R-:W-:Y:S10]  /*9a70*/  ENDCOLLECTIVE ;  /* 0x000000000000791b */ /* 0x000ff40003800000 */
.L_x_203:
[----:B------:R-:W-:Y:S05]  /*9a80*/  BSYNC B0 ;  /* 0x0000000000007941 */ /* 0x000fea0003800000 */
.L_x_202:
[----:B------:R-:W-:Y:S05]  /*9a90*/  BRA `(.L_x_204) ;  /* 0xfffffff8005c7947 */ /* 0x000fea000383ffff */
.L_x_191:
[----:B0-----:R0:W1:Y:S02]  /*9aa0*/  SYNCS.PHASECHK.TRANS64.TRYWAIT P0, [R6+URZ], R3 ;  /* 0x00000003060075a7 */ /* 0x001064000800017f */
[----:B-1----:R-:W-:Y:S05]  /*9ab0*/  @!P0 NANOSLEEP.SYNCS 0x989680 ;  /* 0x009896800000895d */ /* 0x002fea0003900000 */
[----:B------:R-:W1:Y:S02]  /*9ac0*/  @!P0 SYNCS.PHASECHK.TRANS64 P0, [R6+URZ], R3 ;  /* 0x00000003060085a7 */ /* 0x000e64000800007f */
[----:B-1----:R-:W-:Y:S05]  /*9ad0*/  @!P0 BRA `(.L_x_191) ;  /* 0xfffffffc00f08947 */ /* 0x002fea000383ffff */
[----:B------:R-:W-:Y:S05]  /*9ae0*/  BRA `(.L_x_205) ;  /* 0xfffffff8009c7947 */ /* 0x000fea000383ffff */
.L_x_192:
[----:B0-----:R0:W1:Y:S02]  /*9af0*/  SYNCS.PHASECHK.TRANS64.TRYWAIT P0, [R7+URZ], R4 ;  /* 0x00000004070075a7 */ /* 0x001064000800017f */
[----:B-1----:R-:W-:Y:S05]  /*9b00*/  @!P0 NANOSLEEP.SYNCS 0x989680 ;  /* 0x009896800000895d */ /* 0x002fea0003900000 */
[----:B------:R-:W1:Y:S02]  /*9b10*/  @!P0 SYNCS.PHASECHK.TRANS64 P0, [R7+URZ], R4 ;  /* 0x00000004070085a7 */ /* 0x000e64000800007f */
[----:B-1----:R-:W-:Y:S05]  /*9b20*/  @!P0 BRA `(.L_x_192) ;  /* 0xfffffffc00f08947 */ /* 0x002fea000383ffff */
[----:B------:R-:W-:Y:S05]  /*9b30*/  BRA `(.L_x_206) ;  /* 0xfffffff800ac7947 */ /* 0x000fea000383ffff */
.L_x_193:
[----:B0-----:R0:W1:Y:S02]  /*9b40*/  SYNCS.PHASECHK.TRANS64.TRYWAIT P0, [R6+URZ], R5 ;  /* 0x00000005060075a7 */ /* 0x001064000800017f */
[----:B-1----:R-:W-:Y:S05]  /*9b50*/  @!P0 NANOSLEEP.SYNCS 0x989680 ;  /* 0x009896800000895d */ /* 0x002fea0003900000 */
[----:B------:R-:W1:Y:S02]  /*9b60*/  @!P0 SYNCS.PHASECHK.TRANS64 P0, [R6+URZ], R5 ;  /* 0x00000005060085a7 */ /* 0x000e64000800007f */
[----:B-1----:R-:W-:Y:S05]  /*9b70*/  @!P0 BRA `(.L_x_193) ;  /* 0xfffffffc00f08947 */ /* 0x002fea000383ffff */
[----:B------:R-:W-:Y:S05]  /*9b80*/  BRA `(.L_x_207) ;  /* 0xfffffff800bc7947 */ /* 0x000fea000383ffff */
.L_x_194:
[----:B0-----:R0:W1:Y:S02]  /*9b90*/  SYNCS.PHASECHK.TRANS64.TRYWAIT P0, [R9+URZ], R4 ;  /* 0x00000004090075a7 */ /* 0x001064000800017f */
[----:B-1----:R-:W-:Y:S05]  /*9ba0*/  @!P0 NANOSLEEP.SYNCS 0x989680 ;  /* 0x009896800000895d */ /* 0x002fea0003900000 */
[----:B------:R-:W1:Y:S02]  /*9bb0*/  @!P0 SYNCS.PHASECHK.TRANS64 P0, [R9+URZ], R4 ;  /* 0x00000004090085a7 */ /* 0x000e64000800007f */
[----:B-1----:R-:W-:Y:S05]  /*9bc0*/  @!P0 BRA `(.L_x_194) ;  /* 0xfffffffc00f08947 */ /* 0x002fea000383ffff */
[----:B------:R-:W-:Y:S05]  /*9bd0*/  BRA `(.L_x_208) ;  /* 0xfffffff800cc7947 */ /* 0x000fea000383ffff */
.L_x_195:
[----:B0-----:R0:W1:Y:S02]  /*9be0*/  SYNCS.PHASECHK.TRANS64.TRYWAIT P0, [R10+URZ], R5 ;  /* 0x000000050a0075a7 */ /* 0x001064000800017f */
[----:B-1----:R-:W-:Y:S05]  /*9bf0*/  @!P0 NANOSLEEP.SYNCS 0x989680 ;  /* 0x009896800000895d */ /* 0x002fea0003900000 */
[----:B------:R-:W1:Y:S02]  /*9c00*/  @!P0 SYNCS.PHASECHK.TRANS64 P0, [R10+URZ], R5 ;  /* 0x000000050a0085a7 */ /* 0x000e64000800007f */
[----:B-1----:R-:W-:Y:S05]  /*9c10*/  @!P0 BRA `(.L_x_195) ;  /* 0xfffffffc00f08947 */ /* 0x002fea000383ffff */
[----:B------:R-:W-:Y:S05]  /*9c20*/  BRA `(.L_x_209) ;  /* 0xfffffff800dc7947 */ /* 0x000fea000383ffff */
.L_x_196:
[----:B-1----:R1:W2:Y:S02]  /*9c30*/  SYNCS.PHASECHK.TRANS64.TRYWAIT P0, [R11+URZ], R6 ;  /* 0x000000060b0075a7 */ /* 0x0022a4000800017f */
[----:B--2---:R-:W-:Y:S05]  /*9c40*/  @!P0 NANOSLEEP.SYNCS 0x989680 ;  /* 0x009896800000895d */ /* 0x004fea0003900000 */
[----:B------:R-:W2:Y:S02]  /*9c50*/  @!P0 SYNCS.PHASECHK.TRANS64 P0, [R11+URZ], R6 ;  /* 0x000000060b0085a7 */ /* 0x000ea4000800007f */
[----:B--2---:R-:W-:Y:S05]  /*9c60*/  @!P0 BRA `(.L_x_196) ;  /* 0xfffffffc00f08947 */ /* 0x004fea000383ffff */
[----:B------:R-:W-:Y:S05]  /*9c70*/  BRA `(.L_x_210) ;  /* 0xfffffff800e47947 */ /* 0x000fea000383ffff */
.L_x_211:
[----:B------:R-:W-:-:S00]  /*9c80*/  BRA `(.L_x_211) ;  /* 0xfffffffc00fc7947 */ /* 0x000fc0000383ffff */
[----:B------:R-:W-:-:S00]  /*9c90*/  NOP ;  /* 0x0000000000007918 */ /* 0x000fc00000000000 */
        /* <DEDUP_REMOVED lines=14> */
.L_x_212:


//--------------------- .nv.shared._ZN7cutlass13device_kernelINS_4gemm6kernel13GemmUniversalIN4cute5tupleIJiiiiEEENS1_10collective13CollectiveMmaINS1_37MainloopSm90TmaGmmaWarpSpecializedFP8ILi7ENS5_IJNS4_1CILi2EEESB_NSA_ILi1EEEEEENS1_35KernelTmaWarpSpecializedCooperativeEEENS5_IJNSA_ILi128EEESG_SG_EEENS_12float_e4m3_tENS5_IJlSC_lEEESI_SJ_NS4_8TiledMMAINS4_8MMA_AtomIJNS4_4SM904GMMA31MMA_64x128x32_F32E4M3E4M3_SS_TNILNSN_7ScaleInE1ELSP_1EEEEEENS4_6LayoutINS5_IJSB_SC_SC_EEENS5_IJSC_NSA_ILi0EEESU_EEEEENS5_IJNS4_10UnderscoreESX_SX_EEEEENS4_23SM90_TMA_LOAD_MULTICASTENS4_14ComposedLayoutINS4_7SwizzleILi3ELi4ELi3EEENS4_18smem_ptr_flag_bitsILi8EEENSS_INS5_IJNSA_ILi8EEESG_EEENS5_IJSG_SC_EEEEEEEvNS4_8identityES10_S1A_vS1B_EENS_8epilogue10collective6detail29Sm90TmaWarpSpecializedAdapterINS1E_15DefaultEpilogueISI_SJ_SJ_NS1D_6thread17LinearCombinationISI_Li1EffLNS1I_9ScaleType4KindE0ELNS_15FloatRoundStyleE2ESI_EENS1_15EpilogueDefaultEEEEEvvEEEEvNT_6ParamsE --------------------------
	.section	.nv.shared._ZN7cutlass13device_kernelINS_4gemm6kernel13GemmUniversalIN4cute5tupleIJiiiiEEENS1_10collective13CollectiveMmaINS1_37MainloopSm90TmaGmmaWarpSpecializedFP8ILi7ENS5_IJNS4_1CILi2EEESB_NSA_ILi1EEEEEENS1_35KernelTmaWarpSpecializedCooperativeEEENS5_IJNSA_ILi128EEESG_SG_EEENS_12float_e4m3_tENS5_IJlSC_lEEESI_SJ_NS4_8TiledMMAINS4_8MMA_AtomIJNS4_4SM904GMMA31MMA_64x128x32_F32E4M3E4M3_SS_TNILNSN_7ScaleInE1ELSP_1EEEEEENS4_6LayoutINS5_IJSB_SC_SC_EEENS5_IJSC_NSA_ILi0EEESU_EEEEENS5_IJNS4_10UnderscoreESX_SX_EEEEENS4_23SM90_TMA_LOAD_MULTICASTENS4_14ComposedLayoutINS4_7SwizzleILi3ELi4ELi3EEENS4_18smem_ptr_flag_bitsILi8EEENSS_INS5_IJNSA_ILi8EEESG_EEENS5_IJSG_SC_EEEEEEEvNS4_8identityES10_S1A_vS1B_EENS_8epilogue10collective6detail29Sm90TmaWarpSpecializedAdapterINS1E_15DefaultEpilogueISI_SJ_SJ_NS1D_6thread17LinearCombinationISI_Li1EffLNS1I_9ScaleType4KindE0ELNS_15FloatRoundStyleE2ESI_EENS1_15EpilogueDefaultEEEEEvvEEEEvNT_6ParamsE,"aw",@nobits
	.sectionflags	@""
	.align	16
	.zero		1024


//--------------------- .nv.shared.reserved.0     --------------------------
	.section	.nv.shared.reserved.0,"aw",@nobits
	.weak		__nv_reservedSMEM_offset_0_alias
	.size		__nv_reservedSMEM_offset_0_alias, 0, 0
	.other		__nv_reservedSMEM_offset_0_alias,@"STO_CUDA_RESERVED_SHARED STV_DEFAULT"
__nv_reservedSMEM_offset_0_alias:
	.zero		0


//--------------------- .nv.global                --------------------------
	.section	.nv.global,"aw",@nobits
.nv.global:
	.type		_ZN40_INTERNAL_d6a9cd31_4_k_cu_7c097844_338244cute1_E,@object
	.size		_ZN40_INTERNAL_d6a9cd31_4_k_cu_7c097844_338244cute1_E,(_ZN40_INTERNAL_d6a9cd31_4_k_cu_7c097844_338244cuda3std3__45__cpo6cbeginE - _ZN40_INTERNAL_d6a9cd31_4_k_cu_7c097844_338244cute1_E)
_ZN40_INTERNAL_d6a9cd31_4_k_cu_7c097844_338244cute1_E:
	.zero		1
	.type		_ZN40_INTERNAL_d6a9cd31_4_k_cu_7c097844_338244cuda3std3__45__cpo6cbeginE,@object
	.size		_ZN40_INTERNAL_d6a9cd31_4_k_cu_7c097844_338244cuda3std3__45__cpo6cbeginE,(_ZN40_INTERNAL_d6a9cd31_4_k_cu_7c097844_338244cuda3std3__48in_placeE - _ZN40_INTERNAL_d6a9cd31_4_k_cu_7c097844_338244cuda3std3__45__cpo6cbeginE)
_ZN40_INTERNAL_d6a9cd31_4_k_cu_7c097844_338244cuda3std3__45__cpo6cbeginE:
	.zero		1
	.type		_ZN40_INTERNAL_d6a9cd31_4_k_cu_7c097844_338244cuda3std3__48in_placeE,@object
	.size		_ZN40_INTERNAL_d6a9cd31_4_k_cu_7c097844_338244cuda3std3__48in_placeE,(_ZN40_INTERNAL_d6a9cd31_4_k_cu_7c097844_338244cuda3std6ranges3__45__cpo9iter_moveE - _ZN40_INTERNAL_d6a9cd31_4_k_cu_7c097844_338244cuda3std3__48in_placeE)
_ZN40_INTERNAL_d6a9cd31_4_k_cu_7c097844_338244cuda3std3__48in_placeE:
	.zero		1
	.type		_ZN40_INTERNAL_d6a9cd31_4_k_cu_7c097844_338244cuda3std6ranges3__45__cpo9iter_moveE,@object
	.size		_ZN40_INTERNAL_d6a9cd31_4_k_cu_7c097844_338244cuda3std6ranges3__45__cpo9iter_moveE,(_ZN40_INTERNAL_d6a9cd31_4_k_cu_7c097844_338244cuda3std3__45__cpo5beginE - _ZN40_INTERNAL_d6a9cd31_4_k_cu_7c097844_338244cuda3std6ranges3__45__cpo9iter_moveE)
_ZN40_INTERNAL_d6a9cd31_4_k_cu_7c097844_338244cuda3std6ranges3__45__cpo9iter_moveE:
	.zero		1
	.type		_ZN40_INTERNAL_d6a9cd31_4_k_cu_7c097844_338244cuda3std3__45__cpo5beginE,@object
	.size		_ZN40_INTERNAL_d6a9cd31_4_k_cu_7c097844_338244cuda3std3__45__cpo5beginE,(_ZN40_INTERNAL_d6a9cd31_4_k_cu_7c097844_338244cuda3std3__442_GLOBAL__N__d6a9cd31_4_k_cu_7c097844_338246ignoreE - _ZN40_INTERNAL_d6a9cd31_4_k_cu_7c097844_338244cuda3std3__45__cpo5beginE)
_ZN40_INTERNAL_d6a9cd31_4_k_cu_7c097844_338244cuda3std3__45__cpo5beginE:
	.zero		1
	.type		_ZN40_INTERNAL_d6a9cd31_4_k_cu_7c097844_338244cuda3std3__442_GLOBAL__N__d6a9cd31_4_k_cu_7c097844_338246ignoreE,@object
	.size		_ZN40_INTERNAL_d6a9cd31_4_k_cu_7c097844_338244cuda3std3__442_GLOBAL__N__d6a9cd31_4_k_cu_7c097844_338246ignoreE,(_ZN40_INTERNAL_d6a9cd31_4_k_cu_7c097844_338244cute7productE - _ZN40_INTERNAL_d6a9cd31_4_k_cu_7c097844_338244cuda3std3__442_GLOBAL__N__d6a9cd31_4_k_cu_7c097844_338246ignoreE)
_ZN40_INTERNAL_d6a9cd31_4_k_cu_7c097844_338244cuda3std3__442_GLOBAL__N__d6a9cd31_4_k_cu_7c097844_338246ignoreE:
	.zero		1
	.type		_ZN40_INTERNAL_d6a9cd31_4_k_cu_7c097844_338244cute7productE,@object
	.size		_ZN40_INTERNAL_d6a9cd31_4_k_cu_7c097844_338244cute7productE,(_ZN40_INTERNAL_d6a9cd31_4_k_cu_7c097844_338244cuda3std3__45__cpo3endE - _ZN40_INTERNAL_d6a9cd31_4_k_cu_7c097844_338244cute7productE)
_ZN40_INTERNAL_d6a9cd31_4_k_cu_7c097844_338244cute7productE:
	.zero		1
	.type		_ZN40_INTERNAL_d6a9cd31_4_k_cu_7c097844_338244cuda3std3__45__cpo3endE,@object
	.size		_ZN40_INTERNAL_d6a9cd31_4_k_cu_7c097844_338244cuda3std3__45__cpo3endE,(_ZN40_INTERNAL_d6a9cd31_4_k_cu_7c097844_338244cuda3std3__419piecewise_constructE - _ZN40_INTERNAL_d6a9cd31_4_k_cu_7c097844_338244cuda3std3__45__cpo3endE)
_ZN40_INTERNAL_d6a9cd31_4_k_cu_7c097844_338244cuda3std3__45__cpo3endE:
	.zero		1
	.type		_ZN40_INTERNAL_d6a9cd31_4_k_cu_7c097844_338244cuda3std3__419piecewise_constructE,@object
	.size		_ZN40_INTERNAL_d6a9cd31_4_k_cu_7c097844_338244cuda3std3__419piecewise_constructE,(_ZN40_INTERNAL_d6a9cd31_4_k_cu_7c097844_338244cuda3std3__45__cpo4cendE - _ZN40_INTERNAL_d6a9cd31_4_k_cu_7c097844_338244cuda3std3__419piecewise_constructE)
_ZN40_INTERNAL_d6a9cd31_4_k_cu_7c097844_338244cuda3std3__419piecewise_constructE:
	.zero		1
	.type		_ZN40_INTERNAL_d6a9cd31_4_k_cu_7c097844_338244cuda3std3__45__cpo4cendE,@object
	.size		_ZN40_INTERNAL_d6a9cd31_4_k_cu_7c097844_338244cuda3std3__45__cpo4cendE,(_ZN40_INTERNAL_d6a9cd31_4_k_cu_7c097844_338244cuda3std6ranges3__45__cpo4swapE - _ZN40_INTERNAL_d6a9cd31_4_k_cu_7c097844_338244cuda3std3__45__cpo4cendE)
_ZN40_INTERNAL_d6a9cd31_4_k_cu_7c097844_338244cuda3std3__45__cpo4cendE:
	.zero		1
	.type		_ZN40_INTERNAL_d6a9cd31_4_k_cu_7c097844_338244cuda3std6ranges3__45__cpo4swapE,@object
	.size		_ZN40_INTERNAL_d6a9cd31_4_k_cu_7c097844_338244cuda3std6ranges3__45__cpo4swapE,(.L_7 - _ZN40_INTERNAL_d6a9cd31_4_k_cu_7c097844_338244cuda3std6ranges3__45__cpo4swapE)
_ZN40_INTERNAL_d6a9cd31_4_k_cu_7c097844_338244cuda3std6ranges3__45__cpo4swapE:
	.zero		1
.L_7:


//--------------------- .nv.constant0._ZN7cutlass13device_kernelINS_4gemm6kernel13GemmUniversalIN4cute5tupleIJiiiiEEENS1_10collective13CollectiveMmaINS1_37MainloopSm90TmaGmmaWarpSpecializedFP8ILi7ENS5_IJNS4_1CILi2EEESB_NSA_ILi1EEEEEENS1_35KernelTmaWarpSpecializedCooperativeEEENS5_IJNSA_ILi128EEESG_SG_EEENS_12float_e4m3_tENS5_IJlSC_lEEESI_SJ_NS4_8TiledMMAINS4_8MMA_AtomIJNS4_4SM904GMMA31MMA_64x128x32_F32E4M3E4M3_SS_TNILNSN_7ScaleInE1ELSP_1EEEEEENS4_6LayoutINS5_IJSB_SC_SC_EEENS5_IJSC_NSA_ILi0EEESU_EEEEENS5_IJNS4_10UnderscoreESX_SX_EEEEENS4_23SM90_TMA_LOAD_MULTICASTENS4_14ComposedLayoutINS4_7SwizzleILi3ELi4ELi3EEENS4_18smem_ptr_flag_bitsILi8EEENSS_INS5_IJNSA_ILi8EEESG_EEENS5_IJSG_SC_EEEEEEEvNS4_8identityES10_S1A_vS1B_EENS_8epilogue10collective6detail29Sm90TmaWarpSpecializedAdapterINS1E_15DefaultEpilogueISI_SJ_SJ_NS1D_6thread17LinearCombinationISI_Li1EffLNS1I_9ScaleType4KindE0ELNS_15FloatRoundStyleE2ESI_EENS1_15EpilogueDefaultEEEEEvvEEEEvNT_6ParamsE --------------------------
	.section	.nv.constant0._ZN7cutlass13device_kernelINS_4gemm6kernel13GemmUniversalIN4cute5tupleIJiiiiEEENS1_10collective13CollectiveMmaINS1_37MainloopSm90TmaGmmaWarpSpecializedFP8ILi7ENS5_IJNS4_1CILi2EEESB_NSA_ILi1EEEEEENS1_35KernelTmaWarpSpecializedCooperativeEEENS5_IJNSA_ILi128EEESG_SG_EEENS_12float_e4m3_tENS5_IJlSC_lEEESI_SJ_NS4_8TiledMMAINS4_8MMA_AtomIJNS4_4SM904GMMA31MMA_64x128x32_F32E4M3E4M3_SS_TNILNSN_7ScaleInE1ELSP_1EEEEEENS4_6LayoutINS5_IJSB_SC_SC_EEENS5_IJSC_NSA_ILi0EEESU_EEEEENS5_IJNS4_10UnderscoreESX_SX_EEEEENS4_23SM90_TMA_LOAD_MULTICASTENS4_14ComposedLayoutINS4_7SwizzleILi3ELi4ELi3EEENS4_18smem_ptr_flag_bitsILi8EEENSS_INS5_IJNSA_ILi8EEESG_EEENS5_IJSG_SC_EEEEEEEvNS4_8identityES10_S1A_vS1B_EENS_8epilogue10collective6detail29Sm90TmaWarpSpecializedAdapterINS1E_15DefaultEpilogueISI_SJ_SJ_NS1D_6thread17LinearCombinationISI_Li1EffLNS1I_9ScaleType4KindE0ELNS_15FloatRoundStyleE2ESI_EENS1_15EpilogueDefaultEEEEEvvEEEEvNT_6ParamsE,"a",@progbits
	.sectionflags	@""
	.align	4
.nv.constant0._ZN7cutlass13device_kernelINS_4gemm6kernel13GemmUniversalIN4cute5tupleIJiiiiEEENS1_10collective13CollectiveMmaINS1_37MainloopSm90TmaGmmaWarpSpecializedFP8ILi7ENS5_IJNS4_1CILi2EEESB_NSA_ILi1EEEEEENS1_35KernelTmaWarpSpecializedCooperativeEEENS5_IJNSA_ILi128EEESG_SG_EEENS_12float_e4m3_tENS5_IJlSC_lEEESI_SJ_NS4_8TiledMMAINS4_8MMA_AtomIJNS4_4SM904GMMA31MMA_64x128x32_F32E4M3E4M3_SS_TNILNSN_7ScaleInE1ELSP_1EEEEEENS4_6LayoutINS5_IJSB_SC_SC_EEENS5_IJSC_NSA_ILi0EEESU_EEEEENS5_IJNS4_10UnderscoreESX_SX_EEEEENS4_23SM90_TMA_LOAD_MULTICASTENS4_14ComposedLayoutINS4_7SwizzleILi3ELi4ELi3EEENS4_18smem_ptr_flag_bitsILi8EEENSS_INS5_IJNSA_ILi8EEESG_EEENS5_IJSG_SC_EEEEEEEvNS4_8identityES10_S1A_vS1B_EENS_8epilogue10collective6detail29Sm90TmaWarpSpecializedAdapterINS1E_15DefaultEpilogueISI_SJ_SJ_NS1D_6thread17LinearCombinationISI_Li1EffLNS1I_9ScaleType4KindE0ELNS_15FloatRoundStyleE2ESI_EENS1_15EpilogueDefaultEEEEEvvEEEEvNT_6ParamsE:
	.zero		1664


//--------------------- SYMBOLS --------------------------

	.type		.nv.reservedSmem.offset0,@object
	.size		.nv.reservedSmem.offset0,0x4
